	.headerflags	@"EF_CUDA_TEXMODE_UNIFIED EF_CUDA_64BIT_ADDRESS EF_CUDA_SM89 EF_CUDA_VIRTUAL_SM(EF_CUDA_SM89)"
	.elftype	@"ET_EXEC"


//--------------------- .nv.info                  --------------------------
	.section	.nv.info,"",@"SHT_CUDA_INFO"
	.align	4


	//----- nvinfo : EIATTR_REGCOUNT
	.align		4
        /*0000*/ 	.byte	0x04, 0x2f
        /*0002*/ 	.short	(.L_1 - .L_0)
	.align		4
.L_0:
        /*0004*/ 	.word	index@(triton__0d1d2d3d4d5de)
        /*0008*/ 	.word	0x00000038


	//----- nvinfo : EIATTR_MAX_STACK_SIZE
	.align		4
.L_1:
        /*000c*/ 	.byte	0x04, 0x23
        /*000e*/ 	.short	(.L_3 - .L_2)
	.align		4
.L_2:
        /*0010*/ 	.word	index@(triton__0d1d2d3d4d5de)
        /*0014*/ 	.word	0x00000000


	//----- nvinfo : EIATTR_MIN_STACK_SIZE
	.align		4
.L_3:
        /*0018*/ 	.byte	0x04, 0x12
        /*001a*/ 	.short	(.L_5 - .L_4)
	.align		4
.L_4:
        /*001c*/ 	.word	index@(triton__0d1d2d3d4d5de)
        /*0020*/ 	.word	0x00000000


	//----- nvinfo : EIATTR_FRAME_SIZE
	.align		4
.L_5:
        /*0024*/ 	.byte	0x04, 0x11
        /*0026*/ 	.short	(.L_7 - .L_6)
	.align		4
.L_6:
        /*0028*/ 	.word	index@(triton__0d1d2d3d4d5de)
        /*002c*/ 	.word	0x00000000
.L_7:


//--------------------- .nv.info.triton__0d1d2d3d4d5de --------------------------
	.section	.nv.info.triton__0d1d2d3d4d5de,"",@"SHT_CUDA_INFO"
	.align	4


	//----- nvinfo : EIATTR_CUDA_API_VERSION
	.align		4
        /*0000*/ 	.byte	0x04, 0x37
        /*0002*/ 	.short	(.L_9 - .L_8)
.L_8:
        /*0004*/ 	.word	0x0000007b


	//----- nvinfo : EIATTR_PARAM_CBANK
	.align		4
.L_9:
        /*0008*/ 	.byte	0x04, 0x0a
        /*000a*/ 	.short	(.L_11 - .L_10)
	.align		4
.L_10:
        /*000c*/ 	.word	index@(.nv.constant0.triton__0d1d2d3d4d5de)
        /*0010*/ 	.short	0x0160
        /*0012*/ 	.short	0x002c


	//----- nvinfo : EIATTR_CBANK_PARAM_SIZE
	.align		4
.L_11:
        /*0014*/ 	.byte	0x03, 0x19
        /*0016*/ 	.short	0x002c


	//----- nvinfo : EIATTR_KPARAM_INFO
	.align		4
        /*0018*/ 	.byte	0x04, 0x17
        /*001a*/ 	.short	(.L_13 - .L_12)
.L_12:
        /*001c*/ 	.word	0x00000000
        /*0020*/ 	.short	0x0005
        /*0022*/ 	.short	0x0028
        /*0024*/ 	.byte	0x00, 0xf0, 0x11, 0x00


	//----- nvinfo : EIATTR_KPARAM_INFO
	.align		4
.L_13:
        /*0028*/ 	.byte	0x04, 0x17
        /*002a*/ 	.short	(.L_15 - .L_14)
.L_14:
        /*002c*/ 	.word	0x00000000
        /*0030*/ 	.short	0x0004
        /*0032*/ 	.short	0x0020
        /*0034*/ 	.byte	0x00, 0xf0, 0x21, 0x00


	//----- nvinfo : EIATTR_KPARAM_INFO
	.align		4
.L_15:
        /*0038*/ 	.byte	0x04, 0x17
        /*003a*/ 	.short	(.L_17 - .L_16)
.L_16:
        /*003c*/ 	.word	0x00000000
        /*0040*/ 	.short	0x0003
        /*0042*/ 	.short	0x0018
        /*0044*/ 	.byte	0x00, 0xf0, 0x21, 0x00


	//----- nvinfo : EIATTR_KPARAM_INFO
	.align		4
.L_17:
        /*0048*/ 	.byte	0x04, 0x17
        /*004a*/ 	.short	(.L_19 - .L_18)
.L_18:
        /*004c*/ 	.word	0x00000000
        /*0050*/ 	.short	0x0002
        /*0052*/ 	.short	0x0010
        /*0054*/ 	.byte	0x00, 0xf0, 0x21, 0x00


	//----- nvinfo : EIATTR_KPARAM_INFO
	.align		4
.L_19:
        /*0058*/ 	.byte	0x04, 0x17
        /*005a*/ 	.short	(.L_21 - .L_20)
.L_20:
        /*005c*/ 	.word	0x00000000
        /*0060*/ 	.short	0x0001
        /*0062*/ 	.short	0x0008
        /*0064*/ 	.byte	0x00, 0xf0, 0x21, 0x00


	//----- nvinfo : EIATTR_KPARAM_INFO
	.align		4
.L_21:
        /*0068*/ 	.byte	0x04, 0x17
        /*006a*/ 	.short	(.L_23 - .L_22)
.L_22:
        /*006c*/ 	.word	0x00000000
        /*0070*/ 	.short	0x0000
        /*0072*/ 	.short	0x0000
        /*0074*/ 	.byte	0x00, 0xf0, 0x21, 0x00


	//----- nvinfo : EIATTR_MAXREG_COUNT
	.align		4
.L_23:
        /*0078*/ 	.byte	0x03, 0x1b
        /*007a*/ 	.short	0x00ff


	//----- nvinfo : EIATTR_EXIT_INSTR_OFFSETS
	.align		4
        /*007c*/ 	.byte	0x04, 0x1c
        /*007e*/ 	.short	(.L_25 - .L_24)


	//   ....[0]....
.L_24:
        /*0080*/ 	.word	0x00002170


	//----- nvinfo : EIATTR_MAX_THREADS
	.align		4
.L_25:
        /*0084*/ 	.byte	0x04, 0x05
        /*0086*/ 	.short	(.L_27 - .L_26)
.L_26:
        /*0088*/ 	.word	0x00000080
        /*008c*/ 	.word	0x00000001
        /*0090*/ 	.word	0x00000001
.L_27:


//--------------------- .nv.rel.action            --------------------------
	.section	.nv.rel.action,"",@"SHT_CUDA_RELOCINFO"
	.align	8
	.sectionentsize	8
        /*0000*/ 	.byte	0x73, 0x00, 0x00, 0x00, 0x00, 0x00, 0x00, 0x00, 0x00, 0x00, 0x00, 0x11, 0x25, 0x00, 0x05, 0x36


//--------------------- .nv.constant0.triton__0d1d2d3d4d5de --------------------------
	.section	.nv.constant0.triton__0d1d2d3d4d5de,"a",@progbits
	.align	4
.nv.constant0.triton__0d1d2d3d4d5de:
	.zero		396


//--------------------- .text.triton__0d1d2d3d4d5de --------------------------
	.section	.text.triton__0d1d2d3d4d5de,"ax",@progbits
	.sectioninfo	@"SHI_REGISTERS=56"
	.align	128
        .global         triton__0d1d2d3d4d5de
        .type           triton__0d1d2d3d4d5de,@function
        .size           triton__0d1d2d3d4d5de,(.L_x_1 - triton__0d1d2d3d4d5de)
        .other          triton__0d1d2d3d4d5de,@"STO_CUDA_ENTRY STV_DEFAULT"
triton__0d1d2d3d4d5de:
.text.triton__0d1d2d3d4d5de:
[----:B------:R-:W-:-:S02]  /*0000*/  IMAD.MOV.U32 R1, RZ, RZ, c[0x0][0x28] ;  /* 0x00000a00ff017624 */ /* 0x000fc400078e00ff */
[----:B------:R-:W0:Y:S01]  /*0010*/  S2R R0, SR_TID.X ;  /* 0x0000000000007919 */ /* 0x000e220000002100 */
[----:B------:R-:W-:Y:S01]  /*0020*/  PRMT R27, RZ, 0x7610, R27 ;  /* 0x00007610ff1b7816 */ /* 0x000fe2000000001b */
[----:B------:R-:W-:Y:S01]  /*0030*/  ULDC.64 UR4, c[0x0][0x118] ;  /* 0x0000460000047ab9 */ /* 0x000fe20000000a00 */
[----:B------:R-:W-:Y:S01]  /*0040*/  PRMT R32, RZ, 0x7610, R32 ;  /* 0x00007610ff207816 */ /* 0x000fe20000000020 */
[----:B------:R-:W1:Y:S01]  /*0050*/  S2R R5, SR_CTAID.X ;  /* 0x0000000000057919 */ /* 0x000e620000002500 */
[----:B0-----:R-:W-:-:S05]  /*0060*/  IMAD.SHL.U32 R0, R0, 0x8, RZ ;  /* 0x0000000800007824 */ /* 0x001fca00078e00ff */
[----:B------:R-:W-:-:S05]  /*0070*/  LOP3.LUT R0, R0, 0x3f8, RZ, 0xc0, !PT ;  /* 0x000003f800007812 */ /* 0x000fca00078ec0ff */
[----:B-1----:R-:W-:Y:S01]  /*0080*/  IMAD R2, R5, 0x400, R0 ;  /* 0x0000040005027824 */ /* 0x002fe200078e0200 */
[----:B------:R-:W-:-:S04]  /*0090*/  SHF.R.S32.HI R5, RZ, 0x15, R5 ;  /* 0x00000015ff057819 */ /* 0x000fc80000011405 */
[----:B------:R-:W-:Y:S02]  /*00a0*/  SHF.R.S32.HI R3, RZ, 0x1f, R2 ;  /* 0x0000001fff037819 */ /* 0x000fe40000011402 */
[----:B------:R-:W-:Y:S02]  /*00b0*/  SGXT R5, R5, 0x1 ;  /* 0x000000010505781a */ /* 0x000fe40000000200 */
[----:B------:R-:W-:-:S04]  /*00c0*/  LEA.HI R16, R3, R2, RZ, 0x15 ;  /* 0x0000000203107211 */ /* 0x000fc800078fa8ff */
[----:B------:R-:W-:-:S04]  /*00d0*/  SHF.R.S32.HI R0, RZ, 0x15, R16 ;  /* 0x00000015ff007819 */ /* 0x000fc80000011410 */
[----:B------:R-:W-:-:S04]  /*00e0*/  LOP3.LUT R3, R0, 0xffff, RZ, 0xc0, !PT ;  /* 0x0000ffff00037812 */ /* 0x000fc800078ec0ff */
[----:B------:R-:W-:-:S04]  /*00f0*/  LEA.HI R3, R3, R0, RZ, 0x14 ;  /* 0x0000000003037211 */ /* 0x000fc800078fa0ff */
[----:B------:R-:W-:-:S04]  /*0100*/  LOP3.LUT R3, R3, 0xfff0, RZ, 0xc0, !PT ;  /* 0x0000fff003037812 */ /* 0x000fc800078ec0ff */
[----:B------:R-:W-:-:S04]  /*0110*/  IADD3 R3, RZ, -R3, RZ ;  /* 0x80000003ff037210 */ /* 0x000fc80007ffe0ff */
[----:B------:R-:W-:-:S05]  /*0120*/  PRMT R3, R3, 0x7710, RZ ;  /* 0x0000771003037816 */ /* 0x000fca00000000ff */
[----:B------:R-:W-:Y:S01]  /*0130*/  IMAD.IADD R6, R0, 0x1, R3 ;  /* 0x0000000100067824 */ /* 0x000fe200078e0203 */
[----:B------:R-:W-:-:S04]  /*0140*/  LEA.HI R0, R5, R2, RZ, 0x8 ;  /* 0x0000000205007211 */ /* 0x000fc800078f40ff */
[----:B------:R-:W-:Y:S02]  /*0150*/  LOP3.LUT R7, R6, 0x80, RZ, 0xc0, !PT ;  /* 0x0000008006077812 */ /* 0x000fe400078ec0ff */
[--C-:B------:R-:W-:Y:S02]  /*0160*/  SHF.R.S32.HI R3, RZ, 0x8, R0.reuse ;  /* 0x00000008ff037819 */ /* 0x100fe40000011400 */
[----:B------:R-:W-:Y:S02]  /*0170*/  SHF.R.S32.HI R4, RZ, 0x1f, R0 ;  /* 0x0000001fff047819 */ /* 0x000fe40000011400 */
[----:B------:R-:W-:Y:S02]  /*0180*/  LEA.HI R8, R7, R6, RZ, 0x19 ;  /* 0x0000000607087211 */ /* 0x000fe400078fc8ff */
[----:B------:R-:W-:Y:S02]  /*0190*/  LEA.HI R7, R5, R2, RZ, 0x19 ;  /* 0x0000000205077211 */ /* 0x000fe400078fc8ff */
[----:B------:R-:W-:-:S02]  /*01a0*/  LEA.HI R4, R4, R3, RZ, 0xd ;  /* 0x0000000304047211 */ /* 0x000fc400078f68ff */
[----:B------:R-:W-:Y:S01]  /*01b0*/  LOP3.LUT R9, R8, 0xfe, RZ, 0xc0, !PT ;  /* 0x000000fe08097812 */ /* 0x000fe200078ec0ff */
[----:B------:R-:W-:Y:S01]  /*01c0*/  IMAD.SHL.U32 R7, R7, 0x2, RZ ;  /* 0x0000000207077824 */ /* 0x000fe200078e00ff */
[----:B------:R-:W-:Y:S02]  /*01d0*/  LOP3.LUT R4, R4, 0x7e000, RZ, 0xc0, !PT ;  /* 0x0007e00004047812 */ /* 0x000fe400078ec0ff */
[----:B------:R-:W-:Y:S01]  /*01e0*/  PRMT R8, R8, 0x8880, RZ ;  /* 0x0000888008087816 */ /* 0x000fe200000000ff */
[----:B------:R-:W-:Y:S01]  /*01f0*/  IMAD.MOV R9, RZ, RZ, -R9 ;  /* 0x000000ffff097224 */ /* 0x000fe200078e0a09 */
[----:B------:R-:W-:Y:S02]  /*0200*/  LOP3.LUT R7, R7, 0xfc000000, RZ, 0xc0, !PT ;  /* 0xfc00000007077812 */ /* 0x000fe400078ec0ff */
[----:B------:R-:W-:Y:S02]  /*0210*/  IADD3 R4, R3, -R4, RZ ;  /* 0x8000000403047210 */ /* 0x000fe40007ffe0ff */
[----:B------:R-:W-:-:S03]  /*0220*/  PRMT R3, R9, 0x7710, RZ ;  /* 0x0000771009037816 */ /* 0x000fc600000000ff */
[----:B------:R-:W-:Y:S01]  /*0230*/  IMAD R28, R4, 0x2000, R7 ;  /* 0x00002000041c7824 */ /* 0x000fe200078e0207 */
[----:B------:R-:W-:Y:S01]  /*0240*/  LOP3.LUT R7, R0, 0xffffff00, RZ, 0xc0, !PT ;  /* 0xffffff0000077812 */ /* 0x000fe200078ec0ff */
[----:B------:R-:W-:Y:S02]  /*0250*/  IMAD.MOV.U32 R4, RZ, RZ, R8 ;  /* 0x000000ffff047224 */ /* 0x000fe400078e0008 */
[----:B------:R-:W-:Y:S01]  /*0260*/  IMAD.IADD R6, R6, 0x1, R3 ;  /* 0x0000000106067824 */ /* 0x000fe200078e0203 */
[----:B------:R-:W-:Y:S01]  /*0270*/  IADD3 R12, R28, 0x200, RZ ;  /* 0x000002001c0c7810 */ /* 0x000fe20007ffe0ff */
[----:B------:R-:W-:Y:S01]  /*0280*/  IMAD.IADD R7, R2, 0x1, -R7 ;  /* 0x0000000102077824 */ /* 0x000fe200078e0a07 */
[----:B------:R-:W-:Y:S02]  /*0290*/  SHF.R.S32.HI R0, RZ, 0x1, R4 ;  /* 0x00000001ff007819 */ /* 0x000fe40000011404 */
[----:B------:R-:W-:Y:S01]  /*02a0*/  PRMT R25, R6, 0x8880, RZ ;  /* 0x0000888006197816 */ /* 0x000fe200000000ff */
[C---:B------:R-:W-:Y:S01]  /*02b0*/  IMAD.IADD R9, R7.reuse, 0x1, R12 ;  /* 0x0000000107097824 */ /* 0x040fe200078e020c */
[----:B------:R-:W-:Y:S01]  /*02c0*/  PRMT R22, R0, 0x9910, RZ ;  /* 0x0000991000167816 */ /* 0x000fe200000000ff */
[----:B------:R-:W-:Y:S01]  /*02d0*/  IMAD.IADD R0, R7, 0x1, R28 ;  /* 0x0000000107007824 */ /* 0x000fe200078e021c */
[----:B------:R-:W-:-:S02]  /*02e0*/  IADD3 R19, R28, -0x80, RZ ;  /* 0xffffff801c137810 */ /* 0x000fc40007ffe0ff */
[----:B------:R-:W-:Y:S01]  /*02f0*/  IADD3 R13, R28, 0x180, RZ ;  /* 0x000001801c0d7810 */ /* 0x000fe20007ffe0ff */
[C---:B------:R-:W-:Y:S01]  /*0300*/  IMAD R34, R22.reuse, 0x400, R9 ;  /* 0x0000040016227824 */ /* 0x040fe200078e0209 */
[----:B------:R-:W-:Y:S01]  /*0310*/  LEA R45, R25, R0, 0x8 ;  /* 0x00000000192d7211 */ /* 0x000fe200078e40ff */
[C---:B------:R-:W-:Y:S01]  /*0320*/  IMAD.IADD R0, R7.reuse, 0x1, R19 ;  /* 0x0000000107007824 */ /* 0x040fe200078e0213 */
[C---:B------:R-:W-:Y:S01]  /*0330*/  ISETP.GE.AND P4, PT, R7.reuse, 0x80, PT ;  /* 0x000000800700780c */ /* 0x040fe20003f86270 */
[C---:B------:R-:W-:Y:S01]  /*0340*/  IMAD.IADD R15, R7.reuse, 0x1, R13 ;  /* 0x00000001070f7824 */ /* 0x040fe200078e020d */
[----:B------:R-:W-:Y:S01]  /*0350*/  ISETP.GT.AND P3, PT, R7, 0x7f, PT ;  /* 0x0000007f0700780c */ /* 0x000fe20003f64270 */
[----:B------:R-:W-:Y:S01]  /*0360*/  IMAD R45, R22, 0x400, R45 ;  /* 0x00000400162d7824 */ /* 0x000fe200078e022d */
[----:B------:R-:W-:Y:S02]  /*0370*/  LEA R9, R25, R0, 0x8 ;  /* 0x0000000019097211 */ /* 0x000fe400078e40ff */
[----:B------:R-:W-:-:S02]  /*0380*/  MOV R3, 0x2 ;  /* 0x0000000200037802 */ /* 0x000fc40000000f00 */
[----:B------:R-:W-:Y:S01]  /*0390*/  IADD3 R6, R45, 0x80, RZ ;  /* 0x000000802d067810 */ /* 0x000fe20007ffe0ff */
[----:B------:R-:W-:Y:S01]  /*03a0*/  IMAD R8, R22, 0x400, R9 ;  /* 0x0000040016087824 */ /* 0x000fe200078e0209 */
[----:B------:R-:W-:Y:S01]  /*03b0*/  IADD3 R10, R34, 0x80, RZ ;  /* 0x00000080220a7810 */ /* 0x000fe20007ffe0ff */
[----:B------:R-:W-:Y:S01]  /*03c0*/  IMAD R14, R22, 0x400, R15 ;  /* 0x00000400160e7824 */ /* 0x000fe200078e020f */
[----:B------:R-:W-:Y:S01]  /*03d0*/  PRMT R35, RZ, 0x7610, R35 ;  /* 0x00007610ff237816 */ /* 0x000fe20000000023 */
[----:B------:R-:W-:Y:S01]  /*03e0*/  IMAD.WIDE R6, R6, R3, c[0x0][0x160] ;  /* 0x0000580006067625 */ /* 0x000fe200078e0203 */
[----:B------:R-:W-:-:S03]  /*03f0*/  PRMT R33, RZ, 0x7610, R33 ;  /* 0x00007610ff217816 */ /* 0x000fc60000000021 */
[-C--:B------:R-:W-:Y:S01]  /*0400*/  IMAD.WIDE R8, R8, R3.reuse, c[0x0][0x160] ;  /* 0x0000580008087625 */ /* 0x080fe200078e0203 */
[----:B------:R0:W2:Y:S03]  /*0410*/  @!P4 LDG.E.U16 R27, [R6.64] ;  /* 0x00000004061bc981 */ /* 0x0000a6000c1e1500 */
[-C--:B------:R-:W-:Y:S01]  /*0420*/  IMAD.WIDE R10, R10, R3.reuse, c[0x0][0x160] ;  /* 0x000058000a0a7625 */ /* 0x080fe200078e0203 */
[----:B------:R1:W3:Y:S03]  /*0430*/  @P3 LDG.E.U16 R35, [R8.64] ;  /* 0x0000000408233981 */ /* 0x0002e6000c1e1500 */
[----:B------:R-:W-:Y:S01]  /*0440*/  IMAD.WIDE R14, R14, R3, c[0x0][0x160] ;  /* 0x000058000e0e7625 */ /* 0x000fe200078e0203 */
[----:B------:R4:W5:Y:S04]  /*0450*/  @!P4 LDG.E.U16 R32, [R10.64] ;  /* 0x000000040a20c981 */ /* 0x000968000c1e1500 */
[----:B------:R0:W5:Y:S01]  /*0460*/  @P3 LDG.E.U16 R33, [R14.64] ;  /* 0x000000040e213981 */ /* 0x000162000c1e1500 */
[----:B------:R-:W-:-:S04]  /*0470*/  IADD3 R50, R2, 0x6, RZ ;  /* 0x0000000602327810 */ /* 0x000fc80007ffe0ff */
[----:B------:R-:W-:-:S04]  /*0480*/  LEA.HI R0, R5, R50, RZ, 0x8 ;  /* 0x0000003205007211 */ /* 0x000fc800078f40ff */
[----:B----4-:R-:W-:-:S04]  /*0490*/  LOP3.LUT R11, R0, 0xffffff00, RZ, 0xc0, !PT ;  /* 0xffffff00000b7812 */ /* 0x010fc800078ec0ff */
[----:B------:R-:W-:-:S05]  /*04a0*/  IADD3 R20, R50, -R11, RZ ;  /* 0x8000000b32147210 */ /* 0x000fca0007ffe0ff */
[----:B------:R-:W-:Y:S01]  /*04b0*/  IMAD.IADD R0, R20, 0x1, R28 ;  /* 0x0000000114007824 */ /* 0x000fe200078e021c */
[----:B------:R-:W-:-:S03]  /*04c0*/  IADD3 R21, R28, 0x200, RZ ;  /* 0x000002001c157810 */ /* 0x000fc60007ffe0ff */
[----:B------:R-:W-:Y:S01]  /*04d0*/  IMAD R47, R25, 0x100, R0 ;  /* 0x00000100192f7824 */ /* 0x000fe200078e0200 */
[----:B0-----:R-:W-:-:S03]  /*04e0*/  IADD3 R7, R20, R21, RZ ;  /* 0x0000001514077210 */ /* 0x001fc60007ffe0ff */
[----:B------:R-:W-:Y:S01]  /*04f0*/  IMAD R47, R22, 0x400, R47 ;  /* 0x00000400162f7824 */ /* 0x000fe200078e022f */
[C---:B------:R-:W-:Y:S01]  /*0500*/  ISETP.GE.AND P5, PT, R20.reuse, 0x80, PT ;  /* 0x000000801400780c */ /* 0x040fe20003fa6270 */
[----:B------:R-:W-:Y:S02]  /*0510*/  IMAD.IADD R4, R20, 0x1, R19 ;  /* 0x0000000114047824 */ /* 0x000fe400078e0213 */
[----:B------:R-:W-:Y:S01]  /*0520*/  IMAD R6, R22, 0x400, R7 ;  /* 0x0000040016067824 */ /* 0x000fe200078e0207 */
[----:B------:R-:W-:Y:S01]  /*0530*/  IADD3 R14, R47, 0x80, RZ ;  /* 0x000000802f0e7810 */ /* 0x000fe20007ffe0ff */
[C---:B-1----:R-:W-:Y:S01]  /*0540*/  IMAD.IADD R9, R20.reuse, 0x1, R13 ;  /* 0x0000000114097824 */ /* 0x042fe200078e020d */
[----:B------:R-:W-:Y:S02]  /*0550*/  ISETP.GT.AND P6, PT, R20, 0x7f, PT ;  /* 0x0000007f1400780c */ /* 0x000fe40003fc4270 */
[----:B------:R-:W-:Y:S01]  /*0560*/  LEA R7, R25, R4, 0x8 ;  /* 0x0000000419077211 */ /* 0x000fe200078e40ff */
[----:B------:R-:W-:Y:S01]  /*0570*/  IMAD.WIDE R14, R14, R3, c[0x0][0x160] ;  /* 0x000058000e0e7625 */ /* 0x000fe200078e0203 */
[----:B------:R-:W-:-:S02]  /*0580*/  PRMT R0, RZ, 0x7610, R0 ;  /* 0x00007610ff007816 */ /* 0x000fc40000000000 */
[----:B------:R-:W-:Y:S01]  /*0590*/  IADD3 R6, R6, 0x80, RZ ;  /* 0x0000008006067810 */ /* 0x000fe20007ffe0ff */
[----:B------:R-:W-:Y:S01]  /*05a0*/  IMAD R10, R22, 0x400, R9 ;  /* 0x00000400160a7824 */ /* 0x000fe200078e0209 */
[----:B------:R-:W-:Y:S01]  /*05b0*/  IADD3 R52, R2, 0x1, RZ ;  /* 0x0000000102347810 */ /* 0x000fe20007ffe0ff */
[----:B------:R-:W-:Y:S01]  /*05c0*/  IMAD R8, R22, 0x400, R7 ;  /* 0x0000040016087824 */ /* 0x000fe200078e0207 */
[----:B------:R-:W-:Y:S01]  /*05d0*/  PRMT R4, RZ, 0x7610, R4 ;  /* 0x00007610ff047816 */ /* 0x000fe20000000004 */
[----:B------:R0:W4:Y:S01]  /*05e0*/  @!P5 LDG.E.U16 R0, [R14.64] ;  /* 0x000000040e00d981 */ /* 0x000122000c1e1500 */
[----:B------:R-:W-:Y:S01]  /*05f0*/  PRMT R26, RZ, 0x7610, R26 ;  /* 0x00007610ff1a7816 */ /* 0x000fe2000000001a */
[----:B------:R-:W-:Y:S01]  /*0600*/  IMAD.WIDE R6, R6, R3, c[0x0][0x160] ;  /* 0x0000580006067625 */ /* 0x000fe200078e0203 */
[----:B------:R-:W-:-:S03]  /*0610*/  PRMT R23, RZ, 0x7610, R23 ;  /* 0x00007610ff177816 */ /* 0x000fc60000000017 */
[-C--:B------:R-:W-:Y:S01]  /*0620*/  IMAD.WIDE R10, R10, R3.reuse, c[0x0][0x160] ;  /* 0x000058000a0a7625 */ /* 0x080fe200078e0203 */
[----:B------:R1:W4:Y:S01]  /*0630*/  @!P5 LDG.E.U16 R4, [R6.64] ;  /* 0x000000040604d981 */ /* 0x000322000c1e1500 */
[----:B0-----:R-:W-:Y:S02]  /*0640*/  LEA.HI R14, R5, R52, RZ, 0x8 ;  /* 0x00000034050e7211 */ /* 0x001fe400078f40ff */
[----:B------:R-:W-:Y:S01]  /*0650*/  IMAD.WIDE R8, R8, R3, c[0x0][0x160] ;  /* 0x0000580008087625 */ /* 0x000fe200078e0203 */
[----:B------:R0:W4:Y:S01]  /*0660*/  @P6 LDG.E.U16 R26, [R10.64] ;  /* 0x000000040a1a6981 */ /* 0x000122000c1e1500 */
[----:B------:R-:W-:-:S03]  /*0670*/  LOP3.LUT R15, R14, 0xffffff00, RZ, 0xc0, !PT ;  /* 0xffffff000e0f7812 */ /* 0x000fc600078ec0ff */
[----:B------:R0:W4:Y:S02]  /*0680*/  @P6 LDG.E.U16 R23, [R8.64] ;  /* 0x0000000408176981 */ /* 0x000124000c1e1500 */
[----:B------:R-:W-:-:S05]  /*0690*/  IMAD.IADD R15, R52, 0x1, -R15 ;  /* 0x00000001340f7824 */ /* 0x000fca00078e0a0f */
[C---:B------:R-:W-:Y:S01]  /*06a0*/  IADD3 R14, R15.reuse, R28, RZ ;  /* 0x0000001c0f0e7210 */ /* 0x040fe20007ffe0ff */
[C---:B-1----:R-:W-:Y:S02]  /*06b0*/  IMAD.IADD R6, R15.reuse, 0x1, R19 ;  /* 0x000000010f067824 */ /* 0x042fe400078e0213 */
[----:B------:R-:W-:Y:S02]  /*06c0*/  IMAD.IADD R29, R15, 0x1, R12 ;  /* 0x000000010f1d7824 */ /* 0x000fe400078e020c */
[C---:B------:R-:W-:Y:S02]  /*06d0*/  IMAD R17, R25.reuse, 0x100, R14 ;  /* 0x0000010019117824 */ /* 0x040fe400078e020e */
[----:B------:R-:W-:Y:S01]  /*06e0*/  IMAD R7, R25, 0x100, R6 ;  /* 0x0000010019077824 */ /* 0x000fe200078e0206 */
[----:B------:R-:W-:Y:S01]  /*06f0*/  ISETP.GE.AND P0, PT, R15, 0x80, PT ;  /* 0x000000800f00780c */ /* 0x000fe20003f06270 */
[C---:B------:R-:W-:Y:S01]  /*0700*/  IMAD R38, R22.reuse, 0x400, R29 ;  /* 0x0000040016267824 */ /* 0x040fe200078e021d */
[----:B------:R-:W-:-:S02]  /*0710*/  LEA R30, R22, R17, 0xa ;  /* 0x00000011161e7211 */ /* 0x000fc400078e50ff */
[C---:B------:R-:W-:Y:S02]  /*0720*/  ISETP.GT.AND P1, PT, R15.reuse, 0x7f, PT ;  /* 0x0000007f0f00780c */ /* 0x040fe40003f24270 */
[----:B------:R-:W-:Y:S02]  /*0730*/  IADD3 R14, R30, 0x80, RZ ;  /* 0x000000801e0e7810 */ /* 0x000fe40007ffe0ff */
[----:B------:R-:W-:Y:S02]  /*0740*/  LEA R6, R22, R7, 0xa ;  /* 0x0000000716067211 */ /* 0x000fe400078e50ff */
[----:B0-----:R-:W-:Y:S01]  /*0750*/  IADD3 R10, R38, 0x80, RZ ;  /* 0x00000080260a7810 */ /* 0x001fe20007ffe0ff */
[----:B------:R-:W-:Y:S01]  /*0760*/  IMAD.IADD R9, R15, 0x1, R13 ;  /* 0x000000010f097824 */ /* 0x000fe200078e020d */
[----:B------:R-:W-:Y:S01]  /*0770*/  PRMT R24, RZ, 0x7610, R24 ;  /* 0x00007610ff187816 */ /* 0x000fe20000000018 */
[----:B------:R-:W-:Y:S01]  /*0780*/  IMAD.WIDE R14, R14, R3, c[0x0][0x160] ;  /* 0x000058000e0e7625 */ /* 0x000fe200078e0203 */
[----:B------:R-:W-:-:S02]  /*0790*/  PRMT R17, RZ, 0x7610, R17 ;  /* 0x00007610ff117816 */ /* 0x000fc40000000011 */
[----:B------:R-:W-:Y:S01]  /*07a0*/  PRMT R18, RZ, 0x7610, R18 ;  /* 0x00007610ff127816 */ /* 0x000fe20000000012 */
[-C--:B------:R-:W-:Y:S01]  /*07b0*/  IMAD.WIDE R6, R6, R3.reuse, c[0x0][0x160] ;  /* 0x0000580006067625 */ /* 0x080fe200078e0203 */
[----:B------:R0:W4:Y:S03]  /*07c0*/  @!P0 LDG.E.U16 R24, [R14.64] ;  /* 0x000000040e188981 */ /* 0x000126000c1e1500 */
[----:B------:R-:W-:Y:S01]  /*07d0*/  IMAD.WIDE R10, R10, R3, c[0x0][0x160] ;  /* 0x000058000a0a7625 */ /* 0x000fe200078e0203 */
[----:B------:R1:W4:Y:S04]  /*07e0*/  @P1 LDG.E.U16 R17, [R6.64] ;  /* 0x0000000406111981 */ /* 0x000328000c1e1500 */
[----:B------:R0:W4:Y:S01]  /*07f0*/  @!P0 LDG.E.U16 R18, [R10.64] ;  /* 0x000000040a128981 */ /* 0x000122000c1e1500 */
[----:B------:R-:W-:Y:S01]  /*0800*/  IMAD R8, R22, 0x400, R9 ;  /* 0x0000040016087824 */ /* 0x000fe200078e0209 */
[----:B------:R-:W-:-:S03]  /*0810*/  PRMT R29, RZ, 0x7610, R29 ;  /* 0x00007610ff1d7816 */ /* 0x000fc6000000001d */
[----:B------:R-:W-:-:S05]  /*0820*/  IMAD.WIDE R8, R8, R3, c[0x0][0x160] ;  /* 0x0000580008087625 */ /* 0x000fca00078e0203 */
[----:B------:R0:W4:Y:S01]  /*0830*/  @P1 LDG.E.U16 R29, [R8.64] ;  /* 0x00000004081d1981 */ /* 0x000122000c1e1500 */
[----:B------:R-:W-:-:S04]  /*0840*/  IADD3 R31, R2, 0x2, RZ ;  /* 0x00000002021f7810 */ /* 0x000fc80007ffe0ff */
[----:B------:R-:W-:-:S04]  /*0850*/  LEA.HI R36, R5, R31, RZ, 0x8 ;  /* 0x0000001f05247211 */ /* 0x000fc800078f40ff */
[----:B------:R-:W-:-:S05]  /*0860*/  LOP3.LUT R36, R36, 0xffffff00, RZ, 0xc0, !PT ;  /* 0xffffff0024247812 */ /* 0x000fca00078ec0ff */
[----:B------:R-:W-:-:S04]  /*0870*/  IMAD.IADD R36, R31, 0x1, -R36 ;  /* 0x000000011f247824 */ /* 0x000fc800078e0a24 */
[----:B0-----:R-:W-:-:S04]  /*0880*/  IMAD.IADD R10, R36, 0x1, R28 ;  /* 0x00000001240a7824 */ /* 0x001fc800078e021c */
[----:B-1----:R-:W-:Y:S01]  /*0890*/  IMAD R7, R25, 0x100, R10 ;  /* 0x0000010019077824 */ /* 0x002fe200078e020a */
[----:B------:R-:W-:-:S04]  /*08a0*/  ISETP.GE.AND P2, PT, R36, 0x80, PT ;  /* 0x000000802400780c */ /* 0x000fc80003f46270 */
[----:B------:R-:W-:-:S04]  /*08b0*/  LEA R44, R22, R7, 0xa ;  /* 0x00000007162c7211 */ /* 0x000fc800078e50ff */
[----:B------:R-:W-:Y:S02]  /*08c0*/  IADD3 R10, R44, 0x80, RZ ;  /* 0x000000802c0a7810 */ /* 0x000fe40007ffe0ff */
[----:B------:R-:W-:Y:S02]  /*08d0*/  PRMT R9, RZ, 0x7610, R9 ;  /* 0x00007610ff097816 */ /* 0x000fe40000000009 */
[----:B--2---:R-:W-:Y:S02]  /*08e0*/  SEL R11, R27, RZ, !P4 ;  /* 0x000000ff1b0b7207 */ /* 0x004fe40006000000 */
[----:B---3--:R-:W-:Y:S02]  /*08f0*/  SEL R6, R35, RZ, P3 ;  /* 0x000000ff23067207 */ /* 0x008fe40001800000 */
[----:B------:R-:W-:Y:S02]  /*0900*/  SHF.L.U32 R11, R11, 0x10, RZ ;  /* 0x000000100b0b7819 */ /* 0x000fe400000006ff */
[----:B-----5:R-:W-:Y:S01]  /*0910*/  SEL R32, R32, RZ, !P4 ;  /* 0x000000ff20207207 */ /* 0x020fe20006000000 */
[----:B------:R-:W-:Y:S01]  /*0920*/  IMAD.U32 R6, R6, 0x10000, RZ ;  /* 0x0001000006067824 */ /* 0x000fe200078e00ff */
[----:B------:R-:W-:-:S03]  /*0930*/  SEL R8, R33, RZ, P3 ;  /* 0x000000ff21087207 */ /* 0x000fc60001800000 */
[----:B------:R-:W-:Y:S01]  /*0940*/  IMAD.U32 R35, R32, 0x10000, RZ ;  /* 0x0001000020237824 */ /* 0x000fe200078e00ff */
[----:B------:R-:W-:Y:S01]  /*0950*/  FADD R33, RZ, -R11 ;  /* 0x8000000bff217221 */ /* 0x000fe20000000000 */
[----:B------:R-:W-:Y:S01]  /*0960*/  @P4 FSEL R33, R6, RZ, P3 ;  /* 0x000000ff06214208 */ /* 0x000fe20001800000 */
[----:B------:R-:W-:Y:S02]  /*0970*/  IMAD.U32 R7, R8, 0x10000, RZ ;  /* 0x0001000008077824 */ /* 0x000fe400078e00ff */
[C---:B------:R-:W-:Y:S01]  /*0980*/  IMAD.IADD R6, R36.reuse, 0x1, R19 ;  /* 0x0000000124067824 */ /* 0x040fe200078e0213 */
[----:B------:R-:W-:Y:S02]  /*0990*/  FADD R35, RZ, -R35 ;  /* 0x80000023ff237221 */ /* 0x000fe40000000000 */
[----:B------:R-:W-:Y:S01]  /*09a0*/  @P4 FSEL R35, R7, RZ, P3 ;  /* 0x000000ff07234208 */ /* 0x000fe20001800000 */
[----:B------:R-:W-:Y:S01]  /*09b0*/  IMAD R7, R25, 0x100, R6 ;  /* 0x0000010019077824 */ /* 0x000fe200078e0206 */
[----:B------:R-:W-:Y:S01]  /*09c0*/  ISETP.GT.AND P3, PT, R36, 0x7f, PT ;  /* 0x0000007f2400780c */ /* 0x000fe20003f64270 */
[----:B------:R-:W-:Y:S01]  /*09d0*/  IMAD.WIDE R10, R10, R3, c[0x0][0x160] ;  /* 0x000058000a0a7625 */ /* 0x000fe200078e0203 */
[----:B------:R-:W-:-:S02]  /*09e0*/  PRMT R8, RZ, 0x7610, R8 ;  /* 0x00007610ff087816 */ /* 0x000fc40000000008 */
[----:B------:R-:W-:-:S04]  /*09f0*/  LEA R6, R22, R7, 0xa ;  /* 0x0000000716067211 */ /* 0x000fc800078e50ff */
[----:B------:R0:W2:Y:S01]  /*0a00*/  @!P2 LDG.E.U16 R8, [R10.64] ;  /* 0x000000040a08a981 */ /* 0x0000a2000c1e1500 */
[----:B------:R-:W-:-:S05]  /*0a10*/  IMAD.WIDE R6, R6, R3, c[0x0][0x160] ;  /* 0x0000580006067625 */ /* 0x000fca00078e0203 */
[----:B------:R1:W3:Y:S01]  /*0a20*/  @P3 LDG.E.U16 R9, [R6.64] ;  /* 0x0000000406093981 */ /* 0x0002e2000c1e1500 */
[----:B------:R-:W-:-:S04]  /*0a30*/  IADD3 R27, R2, 0x3, RZ ;  /* 0x00000003021b7810 */ /* 0x000fc80007ffe0ff */
[----:B------:R-:W-:Y:S01]  /*0a40*/  LEA.HI R14, R5, R27, RZ, 0x8 ;  /* 0x0000001b050e7211 */ /* 0x000fe200078f40ff */
[----:B------:R-:W-:-:S03]  /*0a50*/  IMAD.IADD R15, R36, 0x1, R13 ;  /* 0x00000001240f7824 */ /* 0x000fc600078e020d */
[----:B------:R-:W-:Y:S02]  /*0a60*/  LOP3.LUT R14, R14, 0xffffff00, RZ, 0xc0, !PT ;  /* 0xffffff000e0e7812 */ /* 0x000fe400078ec0ff */
[----:B0-----:R-:W-:-:S03]  /*0a70*/  LEA R10, R22, R15, 0xa ;  /* 0x0000000f160a7211 */ /* 0x001fc600078e50ff */
[----:B------:R-:W-:Y:S01]  /*0a80*/  IMAD.IADD R14, R27, 0x1, -R14 ;  /* 0x000000011b0e7824 */ /* 0x000fe200078e0a0e */
[----:B------:R-:W-:Y:S01]  /*0a90*/  PRMT R42, RZ, 0x7610, R42 ;  /* 0x00007610ff2a7816 */ /* 0x000fe2000000002a */
[----:B------:R-:W-:-:S04]  /*0aa0*/  IMAD.WIDE R10, R10, R3, c[0x0][0x160] ;  /* 0x000058000a0a7625 */ /* 0x000fc800078e0203 */
[C---:B------:R-:W-:Y:S01]  /*0ab0*/  IMAD.IADD R37, R14.reuse, 0x1, R13 ;  /* 0x000000010e257824 */ /* 0x040fe200078e020d */
[----:B------:R-:W-:Y:S01]  /*0ac0*/  ISETP.GT.AND P4, PT, R14, 0x7f, PT ;  /* 0x0000007f0e00780c */ /* 0x000fe20003f84270 */
[----:B------:R0:W5:Y:S01]  /*0ad0*/  @P3 LDG.E.U16 R42, [R10.64] ;  /* 0x000000040a2a3981 */ /* 0x000162000c1e1500 */
[----:B----4-:R-:W-:Y:S01]  /*0ae0*/  SEL R0, R0, RZ, !P5 ;  /* 0x000000ff00007207 */ /* 0x010fe20006800000 */
[----:B------:R-:W-:Y:S01]  /*0af0*/  IMAD R40, R22, 0x400, R37 ;  /* 0x0000040016287824 */ /* 0x000fe200078e0225 */
[----:B------:R-:W-:Y:S01]  /*0b00*/  SEL R37, R4, RZ, !P5 ;  /* 0x000000ff04257207 */ /* 0x000fe20006800000 */
[----:B------:R-:W-:Y:S01]  /*0b10*/  IMAD.IADD R41, R36, 0x1, R12 ;  /* 0x0000000124297824 */ /* 0x000fe200078e020c */
[----:B------:R-:W-:Y:S01]  /*0b20*/  SEL R26, R26, RZ, P6 ;  /* 0x000000ff1a1a7207 */ /* 0x000fe20003000000 */
[----:B------:R-:W-:Y:S01]  /*0b30*/  IMAD.U32 R4, R0, 0x10000, RZ ;  /* 0x0001000000047824 */ /* 0x000fe200078e00ff */
[----:B------:R-:W-:Y:S01]  /*0b40*/  PRMT R32, RZ, 0x7610, R32 ;  /* 0x00007610ff207816 */ /* 0x000fe20000000020 */
[----:B0-----:R-:W-:Y:S01]  /*0b50*/  IMAD.IADD R11, R14, 0x1, R12 ;  /* 0x000000010e0b7824 */ /* 0x001fe200078e020c */
[----:B------:R-:W-:Y:S01]  /*0b60*/  SEL R15, R23, RZ, P6 ;  /* 0x000000ff170f7207 */ /* 0x000fe20003000000 */
[----:B-1----:R-:W-:Y:S01]  /*0b70*/  IMAD.WIDE R6, R40, R3, c[0x0][0x160] ;  /* 0x0000580028067625 */ /* 0x002fe200078e0203 */
[----:B------:R-:W-:-:S02]  /*0b80*/  LEA R41, R22, R41, 0xa ;  /* 0x0000002916297211 */ /* 0x000fc400078e50ff */
[----:B------:R-:W-:Y:S01]  /*0b90*/  SHF.L.U32 R15, R15, 0x10, RZ ;  /* 0x000000100f0f7819 */ /* 0x000fe200000006ff */
[----:B------:R-:W-:Y:S02]  /*0ba0*/  IMAD.U32 R0, R37, 0x10000, RZ ;  /* 0x0001000025007824 */ /* 0x000fe400078e00ff */
[----:B------:R-:W-:Y:S01]  /*0bb0*/  IMAD.U32 R10, R26, 0x10000, RZ ;  /* 0x000100001a0a7824 */ /* 0x000fe200078e00ff */
[----:B------:R-:W-:Y:S01]  /*0bc0*/  FADD R4, RZ, -R4 ;  /* 0x80000004ff047221 */ /* 0x000fe20000000000 */
[----:B------:R-:W-:Y:S01]  /*0bd0*/  IMAD R40, R22, 0x400, R11 ;  /* 0x0000040016287824 */ /* 0x000fe200078e020b */
[----:B------:R-:W-:Y:S01]  /*0be0*/  FADD R0, RZ, -R0 ;  /* 0x80000000ff007221 */ /* 0x000fe20000000000 */
[----:B------:R0:W4:Y:S01]  /*0bf0*/  @P4 LDG.E.U16 R32, [R6.64] ;  /* 0x0000000406204981 */ /* 0x000122000c1e1500 */
[----:B------:R-:W-:Y:S02]  /*0c00*/  @P5 FSEL R4, R15, RZ, P6 ;  /* 0x000000ff0f045208 */ /* 0x000fe40003000000 */
[----:B------:R-:W-:-:S02]  /*0c10*/  @P5 FSEL R0, R10, RZ, P6 ;  /* 0x000000ff0a005208 */ /* 0x000fc40003000000 */
[----:B------:R-:W-:Y:S02]  /*0c20*/  ISETP.GE.AND P6, PT, R14, 0x80, PT ;  /* 0x000000800e00780c */ /* 0x000fe40003fc6270 */
[----:B------:R-:W-:Y:S02]  /*0c30*/  IADD3 R10, R41, 0x80, RZ ;  /* 0x00000080290a7810 */ /* 0x000fe40007ffe0ff */
[----:B------:R-:W-:Y:S01]  /*0c40*/  IADD3 R26, R40, 0x80, RZ ;  /* 0x00000080281a7810 */ /* 0x000fe20007ffe0ff */
[C---:B0-----:R-:W-:Y:S02]  /*0c50*/  IMAD.IADD R6, R14.reuse, 0x1, R28 ;  /* 0x000000010e067824 */ /* 0x041fe400078e021c */
[----:B------:R-:W-:Y:S01]  /*0c60*/  IMAD.IADD R14, R14, 0x1, R19 ;  /* 0x000000010e0e7824 */ /* 0x000fe200078e0213 */
[----:B------:R-:W-:Y:S01]  /*0c70*/  PRMT R48, RZ, 0x7610, R48 ;  /* 0x00007610ff307816 */ /* 0x000fe20000000030 */
[----:B------:R-:W-:Y:S01]  /*0c80*/  IMAD.WIDE R10, R10, R3, c[0x0][0x160] ;  /* 0x000058000a0a7625 */ /* 0x000fe200078e0203 */
[----:B------:R-:W-:-:S03]  /*0c90*/  LEA R15, R25, R6, 0x8 ;  /* 0x00000006190f7211 */ /* 0x000fc600078e40ff */
[----:B------:R-:W-:Y:S01]  /*0ca0*/  IMAD R23, R25, 0x100, R14 ;  /* 0x0000010019177824 */ /* 0x000fe200078e020e */
[----:B------:R0:W4:Y:S01]  /*0cb0*/  @!P2 LDG.E.U16 R48, [R10.64] ;  /* 0x000000040a30a981 */ /* 0x000122000c1e1500 */
[----:B------:R-:W-:Y:S01]  /*0cc0*/  IMAD.WIDE R6, R26, R3, c[0x0][0x160] ;  /* 0x000058001a067625 */ /* 0x000fe200078e0203 */
[----:B------:R-:W-:-:S03]  /*0cd0*/  IADD3 R26, R2, 0x4, RZ ;  /* 0x00000004021a7810 */ /* 0x000fc60007ffe0ff */
[C---:B------:R-:W-:Y:S01]  /*0ce0*/  IMAD R14, R22.reuse, 0x400, R23 ;  /* 0x00000400160e7824 */ /* 0x040fe200078e0217 */
[----:B------:R-:W-:Y:S01]  /*0cf0*/  LEA.HI R37, R5, R26, RZ, 0x8 ;  /* 0x0000001a05257211 */ /* 0x000fe200078f40ff */
[----:B------:R-:W-:Y:S02]  /*0d00*/  IMAD R46, R22, 0x400, R15 ;  /* 0x00000400162e7824 */ /* 0x000fe400078e020f */
[----:B------:R-:W-:Y:S01]  /*0d10*/  IMAD.WIDE R14, R14, R3, c[0x0][0x160] ;  /* 0x000058000e0e7625 */ /* 0x000fe200078e0203 */
[----:B0-----:R-:W-:Y:S02]  /*0d20*/  PRMT R11, RZ, 0x7610, R11 ;  /* 0x00007610ff0b7816 */ /* 0x001fe4000000000b */
[----:B------:R-:W-:Y:S02]  /*0d30*/  PRMT R36, RZ, 0x7610, R36 ;  /* 0x00007610ff247816 */ /* 0x000fe40000000024 */
[----:B------:R-:W-:Y:S02]  /*0d40*/  LOP3.LUT R37, R37, 0xffffff00, RZ, 0xc0, !PT ;  /* 0xffffff0025257812 */ /* 0x000fe400078ec0ff */
[----:B------:R-:W-:Y:S01]  /*0d50*/  IADD3 R39, R46, 0x80, RZ ;  /* 0x000000802e277810 */ /* 0x000fe20007ffe0ff */
[----:B------:R0:W4:Y:S01]  /*0d60*/  @P4 LDG.E.U16 R11, [R14.64] ;  /* 0x000000040e0b4981 */ /* 0x000122000c1e1500 */
[----:B------:R-:W-:-:S03]  /*0d70*/  PRMT R23, RZ, 0x7610, R23 ;  /* 0x00007610ff177816 */ /* 0x000fc60000000017 */
[----:B------:R1:W4:Y:S01]  /*0d80*/  @!P6 LDG.E.U16 R36, [R6.64] ;  /* 0x000000040624e981 */ /* 0x000322000c1e1500 */
[----:B------:R-:W-:Y:S02]  /*0d90*/  SEL R24, R24, RZ, !P0 ;  /* 0x000000ff18187207 */ /* 0x000fe40004000000 */
[----:B0-----:R-:W-:Y:S02]  /*0da0*/  IADD3 R14, R26, -R37, RZ ;  /* 0x800000251a0e7210 */ /* 0x001fe40007ffe0ff */
[----:B------:R-:W-:Y:S01]  /*0db0*/  SEL R17, R17, RZ, P1 ;  /* 0x000000ff11117207 */ /* 0x000fe20000800000 */
[----:B-1----:R-:W-:Y:S01]  /*0dc0*/  IMAD.WIDE R6, R39, R3, c[0x0][0x160] ;  /* 0x0000580027067625 */ /* 0x002fe200078e0203 */
[----:B------:R-:W-:-:S03]  /*0dd0*/  SEL R39, R18, RZ, !P0 ;  /* 0x000000ff12277207 */ /* 0x000fc60004000000 */
[C---:B------:R-:W-:Y:S01]  /*0de0*/  IMAD.IADD R10, R14.reuse, 0x1, R28 ;  /* 0x000000010e0a7824 */ /* 0x040fe200078e021c */
[----:B------:R0:W4:Y:S01]  /*0df0*/  @!P6 LDG.E.U16 R23, [R6.64] ;  /* 0x000000040617e981 */ /* 0x000122000c1e1500 */
[----:B------:R-:W-:Y:S02]  /*0e00*/  IMAD.IADD R18, R14, 0x1, R19 ;  /* 0x000000010e127824 */ /* 0x000fe400078e0213 */
[----:B------:R-:W-:Y:S01]  /*0e10*/  IMAD.U32 R37, R24, 0x10000, RZ ;  /* 0x0001000018257824 */ /* 0x000fe200078e00ff */
[----:B------:R-:W-:Y:S02]  /*0e20*/  LEA R49, R25, R10, 0x8 ;  /* 0x0000000a19317211 */ /* 0x000fe400078e40ff */
[----:B------:R-:W-:Y:S01]  /*0e30*/  ISETP.GT.AND P5, PT, R14, 0x7f, PT ;  /* 0x0000007f0e00780c */ /* 0x000fe20003fa4270 */
[----:B0-----:R-:W-:Y:S02]  /*0e40*/  IMAD.U32 R6, R17, 0x10000, RZ ;  /* 0x0001000011067824 */ /* 0x001fe400078e00ff */
[--C-:B------:R-:W-:Y:S01]  /*0e50*/  IMAD R7, R25, 0x100, R18.reuse ;  /* 0x0000010019077824 */ /* 0x100fe200078e0212 */
[----:B------:R-:W-:Y:S01]  /*0e60*/  FADD R37, RZ, -R37 ;  /* 0x80000025ff257221 */ /* 0x000fe20000000000 */
[----:B------:R-:W-:Y:S01]  /*0e70*/  IMAD R49, R22, 0x400, R49 ;  /* 0x0000040016317824 */ /* 0x000fe200078e0231 */
[----:B------:R-:W-:Y:S01]  /*0e80*/  @P0 FSEL R37, R6, RZ, P1 ;  /* 0x000000ff06250208 */ /* 0x000fe20000800000 */
[----:B------:R-:W-:Y:S01]  /*0e90*/  IMAD R6, R22, 0x400, R7 ;  /* 0x0000040016067824 */ /* 0x000fe200078e0207 */
[----:B------:R-:W-:-:S02]  /*0ea0*/  PRMT R18, RZ, 0x7610, R18 ;  /* 0x00007610ff127816 */ /* 0x000fc40000000012 */
[----:B------:R-:W-:Y:S01]  /*0eb0*/  SEL R15, R29, RZ, P1 ;  /* 0x000000ff1d0f7207 */ /* 0x000fe20000800000 */
[-C--:B------:R-:W-:Y:S01]  /*0ec0*/  IMAD.WIDE R6, R6, R3.reuse, c[0x0][0x160] ;  /* 0x0000580006067625 */ /* 0x080fe200078e0203 */
[----:B------:R-:W-:Y:S02]  /*0ed0*/  IADD3 R10, R49, 0x80, RZ ;  /* 0x00000080310a7810 */ /* 0x000fe40007ffe0ff */
[----:B------:R-:W-:Y:S01]  /*0ee0*/  SHF.L.U32 R39, R39, 0x10, RZ ;  /* 0x0000001027277819 */ /* 0x000fe200000006ff */
[----:B------:R-:W-:Y:S01]  /*0ef0*/  IMAD.U32 R15, R15, 0x10000, RZ ;  /* 0x000100000f0f7824 */ /* 0x000fe200078e00ff */
[----:B------:R0:W4:Y:S03]  /*0f00*/  @P5 LDG.E.U16 R18, [R6.64] ;  /* 0x0000000406125981 */ /* 0x000126000c1e1500 */
[----:B------:R-:W-:Y:S01]  /*0f10*/  FADD R39, RZ, -R39 ;  /* 0x80000027ff277221 */ /* 0x000fe20000000000 */
[----:B------:R-:W-:Y:S01]  /*0f20*/  @P0 FSEL R39, R15, RZ, P1 ;  /* 0x000000ff0f270208 */ /* 0x000fe20000800000 */
[----:B0-----:R-:W-:Y:S01]  /*0f30*/  IMAD.WIDE R6, R10, R3, c[0x0][0x160] ;  /* 0x000058000a067625 */ /* 0x001fe200078e0203 */
[----:B------:R-:W-:-:S02]  /*0f40*/  LEA.HI R10, R5, R52, RZ, 0x15 ;  /* 0x00000034050a7211 */ /* 0x000fc400078fa8ff */
[----:B------:R-:W-:Y:S02]  /*0f50*/  ISETP.GE.AND P0, PT, R14, 0x80, PT ;  /* 0x000000800e00780c */ /* 0x000fe40003f06270 */
[----:B------:R-:W-:Y:S02]  /*0f60*/  LOP3.LUT R15, R10, 0xffe00000, RZ, 0xc0, !PT ;  /* 0xffe000000a0f7812 */ /* 0x000fe400078ec0ff */
[C---:B------:R-:W-:Y:S02]  /*0f70*/  LEA.HI R10, R5.reuse, R31, RZ, 0x15 ;  /* 0x0000001f050a7211 */ /* 0x040fe400078fa8ff */
[----:B------:R-:W-:Y:S02]  /*0f80*/  PRMT R17, RZ, 0x7610, R17 ;  /* 0x00007610ff117816 */ /* 0x000fe40000000011 */
[----:B------:R-:W-:Y:S01]  /*0f90*/  LOP3.LUT R10, R10, 0xffe00000, RZ, 0xc0, !PT ;  /* 0xffe000000a0a7812 */ /* 0x000fe200078ec0ff */
[----:B------:R-:W-:Y:S01]  /*0fa0*/  IMAD.IADD R52, R52, 0x1, -R15 ;  /* 0x0000000134347824 */ /* 0x000fe200078e0a0f */
[----:B------:R-:W-:-:S02]  /*0fb0*/  LEA.HI R15, R5, R27, RZ, 0x15 ;  /* 0x0000001b050f7211 */ /* 0x000fc400078fa8ff */
[----:B------:R-:W-:Y:S01]  /*0fc0*/  IADD3 R31, R31, -R10, RZ ;  /* 0x8000000a1f1f7210 */ /* 0x000fe20007ffe0ff */
[----:B------:R0:W4:Y:S01]  /*0fd0*/  @!P0 LDG.E.U16 R17, [R6.64] ;  /* 0x0000000406118981 */ /* 0x000122000c1e1500 */
[----:B------:R-:W-:Y:S02]  /*0fe0*/  IADD3 R10, R2, 0x5, RZ ;  /* 0x00000005020a7810 */ /* 0x000fe40007ffe0ff */
[----:B------:R-:W-:Y:S02]  /*0ff0*/  LOP3.LUT R24, R15, 0xffe00000, RZ, 0xc0, !PT ;  /* 0xffe000000f187812 */ /* 0x000fe400078ec0ff */
[----:B0-----:R-:W-:-:S03]  /*1000*/  LEA.HI R6, R5, R10, RZ, 0x8 ;  /* 0x0000000a05067211 */ /* 0x001fc600078f40ff */
[----:B------:R-:W-:Y:S01]  /*1010*/  IMAD.IADD R27, R27, 0x1, -R24 ;  /* 0x000000011b1b7824 */ /* 0x000fe200078e0a18 */
[C---:B------:R-:W-:Y:S02]  /*1020*/  LEA.HI R24, R5.reuse, R50, RZ, 0x15 ;  /* 0x0000003205187211 */ /* 0x040fe400078fa8ff */
[----:B------:R-:W-:Y:S02]  /*1030*/  LOP3.LUT R7, R6, 0xffffff00, RZ, 0xc0, !PT ;  /* 0xffffff0006077812 */ /* 0x000fe400078ec0ff */
[----:B------:R-:W-:Y:S02]  /*1040*/  IADD3 R6, R2, 0x7, RZ ;  /* 0x0000000702067810 */ /* 0x000fe40007ffe0ff */
[C---:B------:R-:W-:Y:S02]  /*1050*/  LEA.HI R29, R5.reuse, R26, RZ, 0x15 ;  /* 0x0000001a051d7211 */ /* 0x040fe400078fa8ff */
[----:B------:R-:W-:Y:S01]  /*1060*/  LOP3.LUT R43, R24, 0xffe00000, RZ, 0xc0, !PT ;  /* 0xffe00000182b7812 */ /* 0x000fe200078ec0ff */
[----:B------:R-:W-:Y:S01]  /*1070*/  IMAD.IADD R24, R10, 0x1, -R7 ;  /* 0x000000010a187824 */ /* 0x000fe200078e0a07 */
[----:B------:R-:W-:-:S02]  /*1080*/  LEA.HI R15, R5, R10, RZ, 0x15 ;  /* 0x0000000a050f7211 */ /* 0x000fc400078fa8ff */
[-C--:B------:R-:W-:Y:S02]  /*1090*/  LEA.HI R7, R5, R6.reuse, RZ, 0x8 ;  /* 0x0000000605077211 */ /* 0x080fe400078f40ff */
[----:B------:R-:W-:Y:S02]  /*10a0*/  LOP3.LUT R29, R29, 0xffe00000, RZ, 0xc0, !PT ;  /* 0xffe000001d1d7812 */ /* 0x000fe400078ec0ff */
[----:B------:R-:W-:Y:S02]  /*10b0*/  LOP3.LUT R15, R15, 0xffe00000, RZ, 0xc0, !PT ;  /* 0xffe000000f0f7812 */ /* 0x000fe400078ec0ff */
[----:B------:R-:W-:Y:S02]  /*10c0*/  LOP3.LUT R7, R7, 0xffffff00, RZ, 0xc0, !PT ;  /* 0xffffff0007077812 */ /* 0x000fe400078ec0ff */
[----:B------:R-:W-:Y:S01]  /*10d0*/  LEA.HI R5, R5, R6, RZ, 0x15 ;  /* 0x0000000605057211 */ /* 0x000fe200078fa8ff */
[----:B------:R-:W-:Y:S01]  /*10e0*/  IMAD.IADD R26, R26, 0x1, -R29 ;  /* 0x000000011a1a7824 */ /* 0x000fe200078e0a1d */
[----:B------:R-:W-:Y:S01]  /*10f0*/  IADD3 R29, R10, -R15, RZ ;  /* 0x8000000f0a1d7210 */ /* 0x000fe20007ffe0ff */
[----:B------:R-:W-:Y:S01]  /*1100*/  IMAD.IADD R10, R6, 0x1, -R7 ;  /* 0x00000001060a7824 */ /* 0x000fe200078e0a07 */
[----:B------:R-:W-:-:S02]  /*1110*/  LOP3.LUT R5, R5, 0xffe00000, RZ, 0xc0, !PT ;  /* 0xffe0000005057812 */ /* 0x000fc400078ec0ff */
[----:B------:R-:W-:-:S03]  /*1120*/  IADD3 R7, R14, R13, RZ ;  /* 0x0000000d0e077210 */ /* 0x000fc60007ffe0ff */
[----:B------:R-:W-:Y:S02]  /*1130*/  IMAD.IADD R5, R6, 0x1, -R5 ;  /* 0x0000000106057824 */ /* 0x000fe400078e0a05 */
[----:B------:R-:W-:Y:S01]  /*1140*/  IMAD R6, R22, 0x400, R7 ;  /* 0x0000040016067824 */ /* 0x000fe200078e0207 */
[----:B------:R-:W-:Y:S01]  /*1150*/  PRMT R15, RZ, 0x7610, R15 ;  /* 0x00007610ff0f7816 */ /* 0x000fe2000000000f */
[----:B------:R-:W-:Y:S02]  /*1160*/  IMAD.IADD R50, R50, 0x1, -R43 ;  /* 0x0000000132327824 */ /* 0x000fe400078e0a2b */
[----:B------:R-:W-:-:S04]  /*1170*/  IMAD.WIDE R6, R6, R3, c[0x0][0x160] ;  /* 0x0000580006067625 */ /* 0x000fc800078e0203 */
[----:B------:R-:W-:Y:S01]  /*1180*/  IMAD.IADD R43, R14, 0x1, R12 ;  /* 0x000000010e2b7824 */ /* 0x000fe200078e020c */
[----:B------:R0:W4:Y:S03]  /*1190*/  @P5 LDG.E.U16 R15, [R6.64] ;  /* 0x00000004060f5981 */ /* 0x000126000c1e1500 */
[----:B------:R-:W-:Y:S01]  /*11a0*/  IMAD R43, R22, 0x400, R43 ;  /* 0x00000400162b7824 */ /* 0x000fe200078e022b */
[----:B------:R-:W-:Y:S02]  /*11b0*/  PRMT R14, RZ, 0x7610, R14 ;  /* 0x00007610ff0e7816 */ /* 0x000fe4000000000e */
[----:B--2---:R-:W-:-:S05]  /*11c0*/  SEL R8, R8, RZ, !P2 ;  /* 0x000000ff08087207 */ /* 0x004fca0005000000 */
[----:B------:R-:W-:Y:S01]  /*11d0*/  IMAD.U32 R8, R8, 0x10000, RZ ;  /* 0x0001000008087824 */ /* 0x000fe200078e00ff */
[----:B---3--:R-:W-:-:S03]  /*11e0*/  SEL R9, R9, RZ, P3 ;  /* 0x000000ff09097207 */ /* 0x008fc60001800000 */
[----:B0-----:R-:W-:Y:S01]  /*11f0*/  FADD R6, RZ, -R8 ;  /* 0x80000008ff067221 */ /* 0x001fe20000000000 */
[----:B------:R-:W-:-:S04]  /*1200*/  SHF.L.U32 R8, R9, 0x10, RZ ;  /* 0x0000001009087819 */ /* 0x000fc800000006ff */
[----:B------:R-:W-:Y:S02]  /*1210*/  @P2 FSEL R6, R8, RZ, P3 ;  /* 0x000000ff08062208 */ /* 0x000fe40001800000 */
[----:B------:R-:W-:-:S05]  /*1220*/  IADD3 R8, R43, 0x80, RZ ;  /* 0x000000802b087810 */ /* 0x000fca0007ffe0ff */
[----:B------:R-:W-:-:S05]  /*1230*/  IMAD.WIDE R8, R8, R3, c[0x0][0x160] ;  /* 0x0000580008087625 */ /* 0x000fca00078e0203 */
[----:B------:R0:W2:Y:S01]  /*1240*/  @!P0 LDG.E.U16 R14, [R8.64] ;  /* 0x00000004080e8981 */ /* 0x0000a2000c1e1500 */
[----:B-----5:R-:W-:-:S05]  /*1250*/  SEL R42, R42, RZ, P3 ;  /* 0x000000ff2a2a7207 */ /* 0x020fca0001800000 */
[----:B------:R-:W-:Y:S01]  /*1260*/  IMAD.U32 R42, R42, 0x10000, RZ ;  /* 0x000100002a2a7824 */ /* 0x000fe200078e00ff */
[----:B----4-:R-:W-:Y:S02]  /*1270*/  SEL R32, R32, RZ, P4 ;  /* 0x000000ff20207207 */ /* 0x010fe40002000000 */
[----:B------:R-:W-:-:S05]  /*1280*/  SEL R7, R48, RZ, !P2 ;  /* 0x000000ff30077207 */ /* 0x000fca0005000000 */
[----:B------:R-:W-:-:S04]  /*1290*/  IMAD.U32 R7, R7, 0x10000, RZ ;  /* 0x0001000007077824 */ /* 0x000fc800078e00ff */
[----:B------:R-:W-:Y:S01]  /*12a0*/  FADD R7, RZ, -R7 ;  /* 0x80000007ff077221 */ /* 0x000fe20000000000 */
[----:B------:R-:W-:Y:S02]  /*12b0*/  @P2 FSEL R7, R42, RZ, P3 ;  /* 0x000000ff2a072208 */ /* 0x000fe40001800000 */
[----:B------:R-:W-:Y:S02]  /*12c0*/  SEL R42, R36, RZ, !P6 ;  /* 0x000000ff242a7207 */ /* 0x000fe40007000000 */
[----:B------:R-:W-:-:S03]  /*12d0*/  SEL R36, R11, RZ, P4 ;  /* 0x000000ff0b247207 */ /* 0x000fc60002000000 */
[----:B0-----:R-:W-:Y:S01]  /*12e0*/  IMAD.U32 R9, R42, 0x10000, RZ ;  /* 0x000100002a097824 */ /* 0x001fe200078e00ff */
[----:B------:R-:W-:-:S04]  /*12f0*/  SEL R23, R23, RZ, !P6 ;  /* 0x000000ff17177207 */ /* 0x000fc80007000000 */
[----:B------:R-:W-:-:S05]  /*1300*/  SHF.L.U32 R11, R23, 0x10, RZ ;  /* 0x00000010170b7819 */ /* 0x000fca00000006ff */
[----:B------:R-:W-:Y:S01]  /*1310*/  FADD R8, RZ, -R11 ;  /* 0x8000000bff087221 */ /* 0x000fe20000000000 */
[----:B------:R-:W-:Y:S01]  /*1320*/  IMAD.U32 R11, R32, 0x10000, RZ ;  /* 0x00010000200b7824 */ /* 0x000fe200078e00ff */
[----:B------:R-:W-:Y:S01]  /*1330*/  IADD3 R32, R24, R28, RZ ;  /* 0x0000001c18207210 */ /* 0x000fe20007ffe0ff */
[----:B------:R-:W-:Y:S01]  /*1340*/  FADD R9, RZ, -R9 ;  /* 0x80000009ff097221 */ /* 0x000fe20000000000 */
[----:B------:R-:W-:Y:S02]  /*1350*/  IMAD.U32 R23, R36, 0x10000, RZ ;  /* 0x0001000024177824 */ /* 0x000fe400078e00ff */
[----:B------:R-:W-:Y:S02]  /*1360*/  @P6 FSEL R9, R11, RZ, P4 ;  /* 0x000000ff0b096208 */ /* 0x000fe40002000000 */
[----:B------:R-:W-:Y:S02]  /*1370*/  LEA R11, R25, R32, 0x8 ;  /* 0x00000020190b7211 */ /* 0x000fe400078e40ff */
[----:B------:R-:W-:Y:S01]  /*1380*/  @P6 FSEL R8, R23, RZ, P4 ;  /* 0x000000ff17086208 */ /* 0x000fe20002000000 */
[----:B------:R-:W-:-:S02]  /*1390*/  IMAD.IADD R23, R24, 0x1, R19 ;  /* 0x0000000118177824 */ /* 0x000fc400078e0213 */
[----:B------:R-:W-:Y:S01]  /*13a0*/  IMAD R48, R22, 0x400, R11 ;  /* 0x0000040016307824 */ /* 0x000fe200078e020b */
[C---:B------:R-:W-:Y:S02]  /*13b0*/  ISETP.GE.AND P4, PT, R24.reuse, 0x80, PT ;  /* 0x000000801800780c */ /* 0x040fe40003f86270 */
[C---:B------:R-:W-:Y:S02]  /*13c0*/  ISETP.GT.AND P1, PT, R24.reuse, 0x7f, PT ;  /* 0x0000007f1800780c */ /* 0x040fe40003f24270 */
[CC--:B------:R-:W-:Y:S01]  /*13d0*/  IADD3 R42, R24.reuse, R12.reuse, RZ ;  /* 0x0000000c182a7210 */ /* 0x0c0fe20007ffe0ff */
[----:B------:R-:W-:Y:S01]  /*13e0*/  IMAD.IADD R24, R24, 0x1, R13 ;  /* 0x0000000118187824 */ /* 0x000fe200078e020d */
[----:B------:R-:W-:Y:S01]  /*13f0*/  IADD3 R20, R20, R12, RZ ;  /* 0x0000000c14147210 */ /* 0x000fe20007ffe0ff */
[C---:B------:R-:W-:Y:S01]  /*1400*/  IMAD.IADD R28, R10.reuse, 0x1, R28 ;  /* 0x000000010a1c7824 */ /* 0x040fe200078e021c */
[C---:B------:R-:W-:Y:S01]  /*1410*/  ISETP.GE.AND P3, PT, R10.reuse, 0x80, PT ;  /* 0x000000800a00780c */ /* 0x040fe20003f66270 */
[C---:B------:R-:W-:Y:S01]  /*1420*/  IMAD.IADD R21, R10.reuse, 0x1, R21 ;  /* 0x000000010a157824 */ /* 0x040fe200078e0215 */
[C---:B------:R-:W-:Y:S01]  /*1430*/  ISETP.GT.AND P2, PT, R10.reuse, 0x7f, PT ;  /* 0x0000007f0a00780c */ /* 0x040fe20003f44270 */
[----:B------:R-:W-:-:S02]  /*1440*/  IMAD.IADD R19, R10, 0x1, R19 ;  /* 0x000000010a137824 */ /* 0x000fc400078e0213 */
[C---:B------:R-:W-:Y:S02]  /*1450*/  IMAD.IADD R12, R10.reuse, 0x1, R12 ;  /* 0x000000010a0c7824 */ /* 0x040fe400078e020c */
[----:B------:R-:W-:Y:S01]  /*1460*/  IMAD.IADD R13, R10, 0x1, R13 ;  /* 0x000000010a0d7824 */ /* 0x000fe200078e020d */
[----:B------:R-:W-:Y:S02]  /*1470*/  IADD3 R10, R48, 0x80, RZ ;  /* 0x00000080300a7810 */ /* 0x000fe40007ffe0ff */
[----:B------:R-:W-:Y:S02]  /*1480*/  LEA R23, R25, R23, 0x8 ;  /* 0x0000001719177211 */ /* 0x000fe400078e40ff */
[----:B------:R-:W-:Y:S01]  /*1490*/  PRMT R51, RZ, 0x7610, R51 ;  /* 0x00007610ff337816 */ /* 0x000fe20000000033 */
[----:B------:R-:W-:-:S04]  /*14a0*/  IMAD.WIDE R10, R10, R3, c[0x0][0x160] ;  /* 0x000058000a0a7625 */ /* 0x000fc800078e0203 */
[C-C-:B------:R-:W-:Y:S01]  /*14b0*/  IMAD R32, R22.reuse, 0x400, R23.reuse ;  /* 0x0000040016207824 */ /* 0x140fe200078e0217 */
[----:B------:R0:W3:Y:S01]  /*14c0*/  @!P4 LDG.E.U16 R51, [R10.64] ;  /* 0x000000040a33c981 */ /* 0x0000e2000c1e1500 */
[----:B------:R-:W-:Y:S02]  /*14d0*/  PRMT R23, RZ, 0x7610, R23 ;  /* 0x00007610ff177816 */ /* 0x000fe40000000017 */
[----:B------:R-:W-:Y:S01]  /*14e0*/  LEA R42, R22, R42, 0xa ;  /* 0x0000002a162a7211 */ /* 0x000fe200078e50ff */
[----:B0-----:R-:W-:-:S04]  /*14f0*/  IMAD.WIDE R10, R32, R3, c[0x0][0x160] ;  /* 0x00005800200a7625 */ /* 0x001fc800078e0203 */
[--C-:B------:R-:W-:Y:S01]  /*1500*/  IMAD R32, R22, 0x400, R24.reuse ;  /* 0x0000040016207824 */ /* 0x100fe200078e0218 */
[----:B------:R0:W4:Y:S01]  /*1510*/  @P1 LDG.E.U16 R23, [R10.64] ;  /* 0x000000040a171981 */ /* 0x000122000c1e1500 */
[----:B------:R-:W-:Y:S01]  /*1520*/  PRMT R24, RZ, 0x7610, R24 ;  /* 0x00007610ff187816 */ /* 0x000fe20000000018 */
[C---:B------:R-:W-:Y:S02]  /*1530*/  IMAD R28, R25.reuse, 0x100, R28 ;  /* 0x00000100191c7824 */ /* 0x040fe400078e021c */
[----:B------:R-:W-:Y:S01]  /*1540*/  IMAD R19, R25, 0x100, R19 ;  /* 0x0000010019137824 */ /* 0x000fe200078e0213 */
[----:B------:R-:W-:Y:S01]  /*1550*/  PRMT R25, RZ, 0x7610, R25 ;  /* 0x00007610ff197816 */ /* 0x000fe20000000019 */
[----:B0-----:R-:W-:Y:S01]  /*1560*/  IMAD.WIDE R10, R32, R3, c[0x0][0x160] ;  /* 0x00005800200a7625 */ /* 0x001fe200078e0203 */
[----:B------:R-:W-:-:S04]  /*1570*/  IADD3 R32, R42, 0x80, RZ ;  /* 0x000000802a207810 */ /* 0x000fc80007ffe0ff */
[----:B------:R0:W5:Y:S01]  /*1580*/  @P1 LDG.E.U16 R24, [R10.64] ;  /* 0x000000040a181981 */ /* 0x000162000c1e1500 */
[----:B------:R-:W-:Y:S01]  /*1590*/  SEL R17, R17, RZ, !P0 ;  /* 0x000000ff11117207 */ /* 0x000fe20004000000 */
[C---:B------:R-:W-:Y:S01]  /*15a0*/  IMAD R12, R22.reuse, 0x400, R12 ;  /* 0x00000400160c7824 */ /* 0x040fe200078e020c */
[C---:B------:R-:W-:Y:S01]  /*15b0*/  LEA R13, R22.reuse, R13, 0xa ;  /* 0x0000000d160d7211 */ /* 0x040fe200078e50ff */
[----:B------:R-:W-:Y:S02]  /*15c0*/  IMAD R28, R22, 0x400, R28 ;  /* 0x00000400161c7824 */ /* 0x000fe400078e021c */
[----:B0-----:R-:W-:-:S05]  /*15d0*/  IMAD.WIDE R10, R32, R3, c[0x0][0x160] ;  /* 0x00005800200a7625 */ /* 0x001fca00078e0203 */
[----:B------:R0:W5:Y:S02]  /*15e0*/  @!P4 LDG.E.U16 R25, [R10.64] ;  /* 0x000000040a19c981 */ /* 0x000164000c1e1500 */
[C---:B0-----:R-:W-:Y:S01]  /*15f0*/  LEA R10, R22.reuse, R21, 0xa ;  /* 0x00000015160a7211 */ /* 0x041fe200078e50ff */
[C---:B------:R-:W-:Y:S02]  /*1600*/  IMAD R11, R22.reuse, 0x400, R20 ;  /* 0x00000400160b7824 */ /* 0x040fe400078e0214 */
[----:B------:R-:W-:Y:S01]  /*1610*/  IMAD R22, R22, 0x400, R19 ;  /* 0x0000040016167824 */ /* 0x000fe200078e0213 */
[----:B------:R-:W-:-:S04]  /*1620*/  SHF.R.S32.HI R36, RZ, 0x1f, R2 ;  /* 0x0000001fff247819 */ /* 0x000fc80000011402 */
[----:B------:R-:W-:Y:S02]  /*1630*/  LEA.HI R36, R36, R2, RZ, 0x15 ;  /* 0x0000000224247211 */ /* 0x000fe400078fa8ff */
[----:B--2---:R-:W-:Y:S02]  /*1640*/  SEL R19, R14, RZ, !P0 ;  /* 0x000000ff0e137207 */ /* 0x004fe40004000000 */
[----:B------:R-:W-:Y:S02]  /*1650*/  SHF.L.U32 R14, R17, 0x10, RZ ;  /* 0x00000010110e7819 */ /* 0x000fe400000006ff */
[----:B------:R-:W-:Y:S01]  /*1660*/  SEL R17, R18, RZ, P5 ;  /* 0x000000ff12117207 */ /* 0x000fe20002800000 */
[----:B------:R-:W-:-:S04]  /*1670*/  IMAD.U32 R18, R19, 0x10000, RZ ;  /* 0x0001000013127824 */ /* 0x000fc800078e00ff */
[----:B------:R-:W-:Y:S01]  /*1680*/  IMAD.U32 R17, R17, 0x10000, RZ ;  /* 0x0001000011117824 */ /* 0x000fe200078e00ff */
[----:B------:R-:W-:Y:S01]  /*1690*/  FADD R14, RZ, -R14 ;  /* 0x8000000eff0e7221 */ /* 0x000fe20000000000 */
[----:B------:R-:W-:Y:S01]  /*16a0*/  SEL R19, R15, RZ, P5 ;  /* 0x000000ff0f137207 */ /* 0x000fe20002800000 */
[----:B------:R-:W-:Y:S02]  /*16b0*/  FADD R15, RZ, -R18 ;  /* 0x80000012ff0f7221 */ /* 0x000fe40000000000 */
[----:B------:R-:W-:Y:S02]  /*16c0*/  @P0 FSEL R14, R17, RZ, P5 ;  /* 0x000000ff110e0208 */ /* 0x000fe40002800000 */
[----:B------:R-:W-:Y:S01]  /*16d0*/  LOP3.LUT R17, R16, 0xffe00000, RZ, 0xc0, !PT ;  /* 0xffe0000010117812 */ /* 0x000fe200078ec0ff */
[----:B------:R-:W-:Y:S01]  /*16e0*/  IMAD.MOV.U32 R16, RZ, RZ, 0x4 ;  /* 0x00000004ff107424 */ /* 0x000fe200078e00ff */
[----:B------:R-:W-:-:S03]  /*16f0*/  SHF.L.U32 R18, R19, 0x10, RZ ;  /* 0x0000001013127819 */ /* 0x000fc600000006ff */
[----:B------:R-:W-:Y:S01]  /*1700*/  IMAD.IADD R21, R2, 0x1, -R17 ;  /* 0x0000000102157824 */ /* 0x000fe200078e0a11 */
[----:B------:R-:W-:Y:S01]  /*1710*/  @P0 FSEL R15, R18, RZ, P5 ;  /* 0x000000ff120f0208 */ /* 0x000fe20002800000 */
[----:B------:R-:W-:-:S04]  /*1720*/  IMAD.WIDE R18, R52, R16, c[0x0][0x168] ;  /* 0x00005a0034127625 */ /* 0x000fc800078e0210 */
[----:B------:R-:W-:Y:S02]  /*1730*/  IMAD.WIDE R20, R21, R16, c[0x0][0x168] ;  /* 0x00005a0015147625 */ /* 0x000fe400078e0210 */
[----:B------:R0:W2:Y:S01]  /*1740*/  LDG.E.EL R18, [R18.64] ;  /* 0x0000000412127981 */ /* 0x0000a2000c2e1900 */
[----:B------:R-:W-:-:S03]  /*1750*/  MOV R17, 0x4 ;  /* 0x0000000400117802 */ /* 0x000fc60000000f00 */
[----:B0-----:R0:W2:Y:S02]  /*1760*/  LDG.E.EL R19, [R20.64] ;  /* 0x0000000414137981 */ /* 0x0010a4000c2e1900 */
[----:B0-----:R-:W-:Y:S01]  /*1770*/  IMAD.WIDE R20, R34, R3, c[0x0][0x160] ;  /* 0x0000580022147625 */ /* 0x001fe200078e0203 */
[----:B------:R-:W-:-:S04]  /*1780*/  LOP3.LUT R34, R36, 0xffe00000, RZ, 0xc0, !PT ;  /* 0xffe0000024227812 */ /* 0x000fc800078ec0ff */
[----:B------:R0:W2:Y:S01]  /*1790*/  LDG.E.U16 R36, [R20.64] ;  /* 0x0000000414247981 */ /* 0x0000a2000c1e1500 */
[----:B------:R-:W-:Y:S02]  /*17a0*/  IMAD.IADD R34, R2, 0x1, -R34 ;  /* 0x0000000102227824 */ /* 0x000fe400078e0a22 */
[----:B------:R-:W-:-:S05]  /*17b0*/  IMAD.WIDE R52, R52, R17, c[0x0][0x170] ;  /* 0x00005c0034347625 */ /* 0x000fca00078e0211 */
[----:B------:R1:W2:Y:S01]  /*17c0*/  LDG.E.EL R32, [R52.64] ;  /* 0x0000000434207981 */ /* 0x0002a2000c2e1900 */
[----:B0-----:R-:W-:-:S05]  /*17d0*/  IMAD.WIDE R20, R30, R3, c[0x0][0x160] ;  /* 0x000058001e147625 */ /* 0x001fca00078e0203 */
[----:B------:R0:W2:Y:S02]  /*17e0*/  LDG.E.U16 R30, [R20.64] ;  /* 0x00000004141e7981 */ /* 0x0000a4000c1e1500 */
[----:B0-----:R-:W-:-:S05]  /*17f0*/  IMAD.WIDE R20, R34, R17, c[0x0][0x170] ;  /* 0x00005c0022147625 */ /* 0x001fca00078e0211 */
[----:B------:R0:W2:Y:S02]  /*1800*/  LDG.E.EL R34, [R20.64] ;  /* 0x0000000414227981 */ /* 0x0000a4000c2e1900 */
[----:B0-----:R-:W-:Y:S02]  /*1810*/  PRMT R21, RZ, 0x7610, R21 ;  /* 0x00007610ff157816 */ /* 0x001fe40000000015 */
[----:B---3--:R-:W-:-:S05]  /*1820*/  SEL R51, R51, RZ, !P4 ;  /* 0x000000ff33337207 */ /* 0x008fca0006000000 */
[----:B------:R-:W-:Y:S01]  /*1830*/  IMAD.U32 R51, R51, 0x10000, RZ ;  /* 0x0001000033337824 */ /* 0x000fe200078e00ff */
[----:B----4-:R-:W-:-:S03]  /*1840*/  SEL R23, R23, RZ, P1 ;  /* 0x000000ff17177207 */ /* 0x010fc60000800000 */
[----:B------:R-:W-:Y:S01]  /*1850*/  FADD R20, RZ, -R51 ;  /* 0x80000033ff147221 */ /* 0x000fe20000000000 */
[----:B------:R-:W-:-:S04]  /*1860*/  SHF.L.U32 R23, R23, 0x10, RZ ;  /* 0x0000001017177819 */ /* 0x000fc800000006ff */
[----:B------:R-:W-:Y:S01]  /*1870*/  @P4 FSEL R20, R23, RZ, P1 ;  /* 0x000000ff17144208 */ /* 0x000fe20000800000 */
[----:B------:R-:W-:-:S05]  /*1880*/  IMAD.WIDE R22, R22, R3, c[0x0][0x160] ;  /* 0x0000580016167625 */ /* 0x000fca00078e0203 */
[----:B------:R0:W3:Y:S01]  /*1890*/  @P2 LDG.E.U16 R21, [R22.64] ;  /* 0x0000000416152981 */ /* 0x0000e2000c1e1500 */
[----:B-----5:R-:W-:-:S05]  /*18a0*/  SEL R24, R24, RZ, P1 ;  /* 0x000000ff18187207 */ /* 0x020fca0000800000 */
[----:B------:R-:W-:Y:S01]  /*18b0*/  IMAD.U32 R24, R24, 0x10000, RZ ;  /* 0x0001000018187824 */ /* 0x000fe200078e00ff */
[----:B------:R-:W-:-:S05]  /*18c0*/  SEL R25, R25, RZ, !P4 ;  /* 0x000000ff19197207 */ /* 0x000fca0006000000 */
[----:B------:R-:W-:-:S04]  /*18d0*/  IMAD.U32 R25, R25, 0x10000, RZ ;  /* 0x0001000019197824 */ /* 0x000fc800078e00ff */
[----:B0-----:R-:W-:Y:S01]  /*18e0*/  FADD R22, RZ, -R25 ;  /* 0x80000019ff167221 */ /* 0x001fe20000000000 */
[----:B------:R-:W-:Y:S02]  /*18f0*/  @P4 FSEL R22, R24, RZ, P1 ;  /* 0x000000ff18164208 */ /* 0x000fe40000800000 */
[----:B------:R-:W-:Y:S02]  /*1900*/  IADD3 R24, R28, 0x80, RZ ;  /* 0x000000801c187810 */ /* 0x000fe40007ffe0ff */
[----:B------:R-:W-:-:S03]  /*1910*/  PRMT R23, RZ, 0x7610, R23 ;  /* 0x00007610ff177816 */ /* 0x000fc60000000017 */
[----:B------:R-:W-:-:S05]  /*1920*/  IMAD.WIDE R24, R24, R3, c[0x0][0x160] ;  /* 0x0000580018187625 */ /* 0x000fca00078e0203 */
[----:B------:R0:W4:Y:S01]  /*1930*/  @!P3 LDG.E.U16 R23, [R24.64] ;  /* 0x000000041817b981 */ /* 0x000122000c1e1500 */
[----:B-1----:R-:W-:Y:S01]  /*1940*/  IMAD.WIDE R52, R31, R16, c[0x0][0x168] ;  /* 0x00005a001f347625 */ /* 0x002fe200078e0210 */
[----:B------:R-:W-:-:S03]  /*1950*/  IADD3 R10, R10, 0x80, RZ ;  /* 0x000000800a0a7810 */ /* 0x000fc60007ffe0ff */
[----:B--2---:R-:W-:Y:S01]  /*1960*/  IMAD.U32 R36, R36, 0x10000, RZ ;  /* 0x0001000024247824 */ /* 0x004fe200078e00ff */
[----:B0-----:R-:W-:Y:S01]  /*1970*/  FMUL R24, R32, R39 ;  /* 0x0000002720187220 */ /* 0x001fe20000400000 */
[----:B------:R-:W-:Y:S01]  /*1980*/  FMUL R37, R37, R32 ;  /* 0x0000002025257220 */ /* 0x000fe20000400000 */
[----:B------:R-:W-:-:S05]  /*1990*/  SHF.L.U32 R32, R30, 0x10, RZ ;  /* 0x000000101e207819 */ /* 0x000fca00000006ff */
[----:B------:R-:W-:Y:S01]  /*19a0*/  FFMA R25, R18, R32, R37 ;  /* 0x0000002012197223 */ /* 0x000fe20000000025 */
[----:B------:R-:W-:-:S04]  /*19b0*/  FMUL R30, R34, R35 ;  /* 0x00000023221e7220 */ /* 0x000fc80000400000 */
[----:B------:R-:W-:Y:S01]  /*19c0*/  FFMA R30, R19, R36, R30 ;  /* 0x00000024131e7223 */ /* 0x000fe2000000001e */
[-C--:B------:R-:W-:Y:S01]  /*19d0*/  IMAD.WIDE R36, R31, R17.reuse, c[0x0][0x170] ;  /* 0x00005c001f247625 */ /* 0x080fe200078e0211 */
[----:B------:R-:W-:Y:S01]  /*19e0*/  FMUL R33, R33, R34 ;  /* 0x0000002221217220 */ /* 0x000fe20000400000 */
[----:B------:R0:W2:Y:S02]  /*19f0*/  LDG.E.EL R31, [R52.64] ;  /* 0x00000004341f7981 */ /* 0x0000a4000c2e1900 */
[C---:B------:R-:W-:Y:S02]  /*1a00*/  IMAD.WIDE R34, R27.reuse, R16, c[0x0][0x168] ;  /* 0x00005a001b227625 */ /* 0x040fe400078e0210 */
[----:B------:R1:W5:Y:S04]  /*1a10*/  LDG.E.EL R32, [R36.64] ;  /* 0x0000000424207981 */ /* 0x000368000c2e1900 */
[----:B------:R0:W2:Y:S01]  /*1a20*/  LDG.E.EL R34, [R34.64] ;  /* 0x0000000422227981 */ /* 0x0000a2000c2e1900 */
[----:B-1----:R-:W-:-:S05]  /*1a30*/  IMAD.WIDE R36, R27, R17, c[0x0][0x170] ;  /* 0x00005c001b247625 */ /* 0x002fca00078e0211 */
[----:B0-----:R0:W2:Y:S01]  /*1a40*/  LDG.E.EL R35, [R36.64] ;  /* 0x0000000424237981 */ /* 0x0010a2000c2e1900 */
[----:B------:R-:W-:-:S06]  /*1a50*/  IMAD.WIDE R38, R38, R3, c[0x0][0x160] ;  /* 0x0000580026267625 */ /* 0x000fcc00078e0203 */
[----:B------:R1:W2:Y:S01]  /*1a60*/  LDG.E.U16 R38, [R38.64] ;  /* 0x0000000426267981 */ /* 0x0002a2000c1e1500 */
[----:B0-----:R-:W-:-:S04]  /*1a70*/  IMAD.WIDE R36, R26, R16, c[0x0][0x168] ;  /* 0x00005a001a247625 */ /* 0x001fc800078e0210 */
[----:B------:R-:W-:Y:S02]  /*1a80*/  IMAD.WIDE R26, R26, R17, c[0x0][0x170] ;  /* 0x00005c001a1a7625 */ /* 0x000fe400078e0211 */
[----:B------:R0:W5:Y:S04]  /*1a90*/  LDG.E.EL R36, [R36.64] ;  /* 0x0000000424247981 */ /* 0x000168000c2e1900 */
[----:B0-----:R0:W5:Y:S02]  /*1aa0*/  LDG.E.EL R37, [R26.64] ;  /* 0x000000041a257981 */ /* 0x001164000c2e1900 */
[----:B0-----:R-:W-:-:S04]  /*1ab0*/  IMAD.WIDE R26, R41, R3, c[0x0][0x160] ;  /* 0x00005800291a7625 */ /* 0x001fc800078e0203 */
[-C--:B------:R-:W-:Y:S01]  /*1ac0*/  IMAD.WIDE R40, R40, R3.reuse, c[0x0][0x160] ;  /* 0x0000580028287625 */ /* 0x080fe200078e0203 */
[----:B-1----:R0:W5:Y:S05]  /*1ad0*/  LDG.E.U16 R39, [R26.64] ;  /* 0x000000041a277981 */ /* 0x00216a000c1e1500 */
[----:B------:R1:W5:Y:S01]  /*1ae0*/  LDG.E.U16 R40, [R40.64] ;  /* 0x0000000428287981 */ /* 0x000362000c1e1500 */
        /* <DEDUP_REMOVED lines=12> */
[----:B0-----:R-:W-:-:S05]  /*1bb0*/  IMAD.WIDE R26, R49, R3, c[0x0][0x160] ;  /* 0x00005800311a7625 */ /* 0x001fca00078e0203 */
[----:B-1----:R0:W5:Y:S02]  /*1bc0*/  LDG.E.U16 R47, [R26.64] ;  /* 0x000000041a2f7981 */ /* 0x002164000c1e1500 */
[----:B0-----:R-:W-:-:S04]  /*1bd0*/  IMAD.WIDE R26, R48, R3, c[0x0][0x160] ;  /* 0x00005800301a7625 */ /* 0x001fc800078e0203 */
[----:B------:R-:W-:-:S06]  /*1be0*/  IMAD.WIDE R48, R29, R16, c[0x0][0x168] ;  /* 0x00005a001d307625 */ /* 0x000fcc00078e0210 */
[----:B------:R0:W5:Y:S04]  /*1bf0*/  LDG.E.EL R48, [R48.64] ;  /* 0x0000000430307981 */ /* 0x000168000c2e1900 */
[----:B0-----:R0:W5:Y:S02]  /*1c00*/  LDG.E.U16 R49, [R26.64] ;  /* 0x000000041a317981 */ /* 0x001164000c1e1500 */
[----:B0-----:R-:W-:-:S04]  /*1c10*/  IMAD.WIDE R26, R29, R17, c[0x0][0x170] ;  /* 0x00005c001d1a7625 */ /* 0x001fc800078e0211 */
[----:B------:R-:W-:Y:S01]  /*1c20*/  IMAD.WIDE R28, R28, R3, c[0x0][0x160] ;  /* 0x000058001c1c7625 */ /* 0x000fe200078e0203 */
[----:B------:R0:W5:Y:S05]  /*1c30*/  LDG.E.EL R51, [R26.64] ;  /* 0x000000041a337981 */ /* 0x00016a000c2e1900 */
[----:B------:R1:W5:Y:S01]  /*1c40*/  LDG.E.U16 R28, [R28.64] ;  /* 0x000000041c1c7981 */ /* 0x000362000c1e1500 */
[----:B0-----:R-:W-:-:S05]  /*1c50*/  IMAD.WIDE R26, R50, R16, c[0x0][0x168] ;  /* 0x00005a00321a7625 */ /* 0x001fca00078e0210 */
[----:B-1----:R0:W5:Y:S02]  /*1c60*/  LDG.E.EL R29, [R26.64] ;  /* 0x000000041a1d7981 */ /* 0x002164000c2e1900 */
[----:B0-----:R-:W-:-:S05]  /*1c70*/  IMAD.WIDE R26, R50, R17, c[0x0][0x170] ;  /* 0x00005c00321a7625 */ /* 0x001fca00078e0211 */
[----:B------:R0:W5:Y:S02]  /*1c80*/  LDG.E.EL R50, [R26.64] ;  /* 0x000000041a327981 */ /* 0x000164000c2e1900 */
[----:B0-----:R-:W-:-:S04]  /*1c90*/  IMAD.WIDE R26, R5, R16, c[0x0][0x168] ;  /* 0x00005a00051a7625 */ /* 0x001fc800078e0210 */
[----:B------:R-:W-:Y:S02]  /*1ca0*/  IMAD.WIDE R16, R5, R17, c[0x0][0x170] ;  /* 0x00005c0005107625 */ /* 0x000fe400078e0211 */
[----:B------:R0:W5:Y:S01]  /*1cb0*/  LDG.E.EL R26, [R26.64] ;  /* 0x000000041a1a7981 */ /* 0x000162000c2e1900 */
[----:B------:R-:W-:Y:S02]  /*1cc0*/  PRMT R5, RZ, 0x7610, R5 ;  /* 0x00007610ff057816 */ /* 0x000fe40000000005 */
[----:B------:R-:W-:Y:S01]  /*1cd0*/  PRMT R52, RZ, 0x7610, R52 ;  /* 0x00007610ff347816 */ /* 0x000fe20000000034 */
[----:B0-----:R0:W5:Y:S02]  /*1ce0*/  LDG.E.EL R27, [R16.64] ;  /* 0x00000004101b7981 */ /* 0x001164000c2e1900 */
[----:B0-----:R-:W-:-:S04]  /*1cf0*/  IMAD.WIDE R16, R10, R3, c[0x0][0x160] ;  /* 0x000058000a107625 */ /* 0x001fc800078e0203 */
[-C--:B------:R-:W-:Y:S01]  /*1d00*/  IMAD.WIDE R10, R11, R3.reuse, c[0x0][0x160] ;  /* 0x000058000b0a7625 */ /* 0x080fe200078e0203 */
[----:B------:R0:W5:Y:S04]  /*1d10*/  @!P3 LDG.E.U16 R5, [R16.64] ;  /* 0x000000041005b981 */ /* 0x000168000c1e1500 */
[----:B------:R1:W5:Y:S02]  /*1d20*/  LDG.E.U16 R53, [R10.64] ;  /* 0x000000040a357981 */ /* 0x000364000c1e1500 */
[----:B-1----:R-:W-:-:S05]  /*1d30*/  IMAD.WIDE R10, R13, R3, c[0x0][0x160] ;  /* 0x000058000d0a7625 */ /* 0x002fca00078e0203 */
[----:B------:R5:W5:Y:S01]  /*1d40*/  @P2 LDG.E.U16 R52, [R10.64] ;  /* 0x000000040a342981 */ /* 0x000b62000c1e1500 */
[----:B------:R-:W-:-:S06]  /*1d50*/  IMAD.WIDE R12, R12, R3, c[0x0][0x160] ;  /* 0x000058000c0c7625 */ /* 0x000fcc00078e0203 */
[----:B------:R1:W5:Y:S01]  /*1d60*/  LDG.E.U16 R12, [R12.64] ;  /* 0x000000040c0c7981 */ /* 0x000362000c1e1500 */
[----:B----4-:R-:W-:Y:S02]  /*1d70*/  SEL R23, R23, RZ, !P3 ;  /* 0x000000ff17177207 */ /* 0x010fe40005800000 */
[----:B---3--:R-:W-:-:S03]  /*1d80*/  SEL R21, R21, RZ, P2 ;  /* 0x000000ff15157207 */ /* 0x008fc60001000000 */
[----:B------:R-:W-:Y:S01]  /*1d90*/  IMAD.U32 R23, R23, 0x10000, RZ ;  /* 0x0001000017177824 */ /* 0x000fe200078e00ff */
[----:B------:R-:W-:Y:S01]  /*1da0*/  SHF.L.U32 R21, R21, 0x10, RZ ;  /* 0x0000001015157819 */ /* 0x000fe200000006ff */
[----:B--2---:R-:W-:-:S04]  /*1db0*/  IMAD.U32 R38, R38, 0x10000, RZ ;  /* 0x0001000026267824 */ /* 0x004fc800078e00ff */
[----:B------:R-:W-:Y:S01]  /*1dc0*/  FFMA R24, R18, R38, R24 ;  /* 0x0000002612187223 */ /* 0x000fe20000000018 */
[----:B------:R-:W-:Y:S01]  /*1dd0*/  FMUL R9, R35, R9 ;  /* 0x0000000923097220 */ /* 0x000fe20000400000 */
[----:B------:R-:W-:Y:S01]  /*1de0*/  FMUL R8, R8, R35 ;  /* 0x0000002308087220 */ /* 0x000fe20000400000 */
[----:B-----5:R-:W-:Y:S01]  /*1df0*/  FMUL R11, R6, R32 ;  /* 0x00000020060b7220 */ /* 0x020fe20000400000 */
[----:B------:R-:W-:Y:S01]  /*1e00*/  FADD R6, RZ, -R23 ;  /* 0x80000017ff067221 */ /* 0x000fe20000000000 */
[----:B------:R-:W-:Y:S01]  /*1e10*/  @P3 FSEL R6, R21, RZ, P2 ;  /* 0x000000ff15063208 */ /* 0x000fe20001000000 */
[----:B------:R-:W-:Y:S02]  /*1e20*/  IMAD.U32 R10, R39, 0x10000, RZ ;  /* 0x00010000270a7824 */ /* 0x000fe400078e00ff */
[----:B-1----:R-:W-:Y:S01]  /*1e30*/  IMAD.U32 R13, R40, 0x10000, RZ ;  /* 0x00010000280d7824 */ /* 0x002fe200078e00ff */
[----:B------:R-:W-:-:S05]  /*1e40*/  SHF.L.U32 R18, R43, 0x10, RZ ;  /* 0x000000102b127819 */ /* 0x000fca00000006ff */
[----:B0-----:R-:W-:Y:S01]  /*1e50*/  FFMA R16, R19, R18, R33 ;  /* 0x0000001213107223 */ /* 0x001fe20000000021 */
[----:B------:R-:W-:-:S04]  /*1e60*/  FMUL R18, R32, R7 ;  /* 0x0000000720127220 */ /* 0x000fc80000400000 */
[----:B------:R-:W-:Y:S01]  /*1e70*/  FFMA R7, R31, R10, R18 ;  /* 0x0000000a1f077223 */ /* 0x000fe20000000012 */
[----:B------:R-:W-:Y:S01]  /*1e80*/  FFMA R10, R34, R13, R9 ;  /* 0x0000000d220a7223 */ /* 0x000fe20000000009 */
[----:B------:R-:W-:-:S05]  /*1e90*/  SHF.L.U32 R9, R46, 0x10, RZ ;  /* 0x000000102e097819 */ /* 0x000fca00000006ff */
[----:B------:R-:W-:Y:S01]  /*1ea0*/  FFMA R34, R9, R34, R8 ;  /* 0x0000002209227223 */ /* 0x000fe20000000008 */
[----:B------:R-:W-:Y:S01]  /*1eb0*/  IMAD.U32 R44, R44, 0x10000, RZ ;  /* 0x000100002c2c7824 */ /* 0x000fe200078e00ff */
[----:B------:R-:W-:Y:S01]  /*1ec0*/  SHF.L.U32 R9, R42, 0x10, RZ ;  /* 0x000000102a097819 */ /* 0x000fe200000006ff */
[----:B------:R-:W-:Y:S02]  /*1ed0*/  FMUL R14, R14, R37 ;  /* 0x000000250e0e7220 */ /* 0x000fe40000400000 */
[----:B------:R-:W-:Y:S01]  /*1ee0*/  FFMA R31, R44, R31, R11 ;  /* 0x0000001f2c1f7223 */ /* 0x000fe2000000000b */
[----:B------:R-:W-:Y:S01]  /*1ef0*/  IMAD.U32 R47, R47, 0x10000, RZ ;  /* 0x000100002f2f7824 */ /* 0x000fe200078e00ff */
[----:B------:R-:W-:Y:S01]  /*1f00*/  FMUL R15, R37, R15 ;  /* 0x0000000f250f7220 */ /* 0x000fe20000400000 */
[----:B------:R-:W-:Y:S02]  /*1f10*/  IMAD.U32 R41, R41, 0x10000, RZ ;  /* 0x0001000029297824 */ /* 0x000fe400078e00ff */
[----:B------:R-:W-:Y:S01]  /*1f20*/  FFMA R18, R47, R36, R14 ;  /* 0x000000242f127223 */ /* 0x000fe2000000000e */
[----:B------:R-:W-:-:S02]  /*1f30*/  F2FP.BF16.F32.PACK_AB R16, R25, R16 ;  /* 0x000000101910723e */ /* 0x000fc400000010ff */
[----:B------:R-:W-:Y:S02]  /*1f40*/  F2FP.BF16.F32.PACK_AB R17, R34, R31 ;  /* 0x0000001f2211723e */ /* 0x000fe400000010ff */
[----:B------:R-:W-:Y:S02]  /*1f50*/  F2FP.BF16.F32.PACK_AB R24, R24, R30 ;  /* 0x0000001e1818723e */ /* 0x000fe400000010ff */
[----:B------:R-:W-:Y:S01]  /*1f60*/  F2FP.BF16.F32.PACK_AB R25, R10, R7 ;  /* 0x000000070a19723e */ /* 0x000fe200000010ff */
[----:B------:R-:W-:Y:S01]  /*1f70*/  IMAD.U32 R49, R49, 0x10000, RZ ;  /* 0x0001000031317824 */ /* 0x000fe200078e00ff */
[----:B------:R-:W-:Y:S01]  /*1f80*/  FMUL R11, R51, R22 ;  /* 0x00000016330b7220 */ /* 0x000fe20000400000 */
[----:B------:R-:W-:-:S03]  /*1f90*/  FMUL R20, R20, R51 ;  /* 0x0000003314147220 */ /* 0x000fc60000400000 */
[----:B------:R-:W-:Y:S01]  /*1fa0*/  FFMA R22, R48, R9, R11 ;  /* 0x0000000930167223 */ /* 0x000fe2000000000b */
[----:B------:R-:W-:Y:S01]  /*1fb0*/  SHF.L.U32 R9, R28, 0x10, RZ ;  /* 0x000000101c097819 */ /* 0x000fe200000006ff */
[----:B------:R-:W-:-:S05]  /*1fc0*/  FFMA R49, R49, R48, R20 ;  /* 0x0000003031317223 */ /* 0x000fca0000000014 */
[----:B------:R-:W-:Y:S01]  /*1fd0*/  F2FP.BF16.F32.PACK_AB R18, R49, R18 ;  /* 0x000000123112723e */ /* 0x000fe200000010ff */
[----:B------:R-:W-:Y:S01]  /*1fe0*/  FMUL R11, R4, R50 ;  /* 0x00000032040b7220 */ /* 0x000fe20000400000 */
[----:B------:R-:W-:Y:S01]  /*1ff0*/  FMUL R14, R50, R0 ;  /* 0x00000000320e7220 */ /* 0x000fe20000400000 */
[----:B------:R-:W-:-:S04]  /*2000*/  IMAD.U32 R0, R45, 0x10000, RZ ;  /* 0x000100002d007824 */ /* 0x000fc800078e00ff */
[----:B------:R-:W-:Y:S01]  /*2010*/  FFMA R0, R0, R29, R11 ;  /* 0x0000001d00007223 */ /* 0x000fe2000000000b */
[----:B------:R-:W-:Y:S01]  /*2020*/  FMUL R6, R6, R27 ;  /* 0x0000001b06067220 */ /* 0x000fe20000400000 */
[----:B------:R-:W-:-:S05]  /*2030*/  SEL R8, R5, RZ, !P3 ;  /* 0x000000ff05087207 */ /* 0x000fca0005800000 */
[----:B------:R-:W-:-:S04]  /*2040*/  IMAD.U32 R8, R8, 0x10000, RZ ;  /* 0x0001000008087824 */ /* 0x000fc800078e00ff */
[----:B------:R-:W-:Y:S01]  /*2050*/  FADD R8, RZ, -R8 ;  /* 0x80000008ff087221 */ /* 0x000fe20000000000 */
[----:B------:R-:W-:-:S04]  /*2060*/  SEL R52, R52, RZ, P2 ;  /* 0x000000ff34347207 */ /* 0x000fc80001000000 */
[----:B------:R-:W-:-:S04]  /*2070*/  SHF.L.U32 R52, R52, 0x10, RZ ;  /* 0x0000001034347819 */ /* 0x000fc800000006ff */
[----:B------:R-:W-:Y:S01]  /*2080*/  @P3 FSEL R8, R52, RZ, P2 ;  /* 0x000000ff34083208 */ /* 0x000fe20001000000 */
[----:B------:R-:W-:Y:S02]  /*2090*/  IMAD.U32 R4, R53, 0x10000, RZ ;  /* 0x0001000035047824 */ /* 0x000fe400078e00ff */
[----:B------:R-:W-:Y:S02]  /*20a0*/  IMAD.U32 R13, R12, 0x10000, RZ ;  /* 0x000100000c0d7824 */ /* 0x000fe400078e00ff */
[----:B------:R-:W-:Y:S01]  /*20b0*/  FMUL R27, R27, R8 ;  /* 0x000000081b1b7220 */ /* 0x000fe20000400000 */
[----:B------:R-:W-:Y:S01]  /*20c0*/  FFMA R5, R36, R41, R15 ;  /* 0x0000002924057223 */ /* 0x000fe2000000000f */
[----:B------:R-:W-:Y:S01]  /*20d0*/  FFMA R4, R29, R4, R14 ;  /* 0x000000041d047223 */ /* 0x000fe2000000000e */
[----:B------:R-:W-:Y:S01]  /*20e0*/  FFMA R9, R9, R26, R6 ;  /* 0x0000001a09097223 */ /* 0x000fe20000000006 */
[----:B------:R-:W-:Y:S02]  /*20f0*/  FFMA R27, R26, R13, R27 ;  /* 0x0000000d1a1b7223 */ /* 0x000fe4000000001b */
[----:B------:R-:W-:-:S02]  /*2100*/  F2FP.BF16.F32.PACK_AB R26, R22, R5 ;  /* 0x00000005161a723e */ /* 0x000fc400000010ff */
[----:B------:R-:W-:Y:S02]  /*2110*/  F2FP.BF16.F32.PACK_AB R19, R9, R0 ;  /* 0x000000000913723e */ /* 0x000fe400000010ff */
[----:B------:R-:W-:Y:S01]  /*2120*/  F2FP.BF16.F32.PACK_AB R27, R27, R4 ;  /* 0x000000041b1b723e */ /* 0x000fe200000010ff */
[----:B------:R-:W-:-:S04]  /*2130*/  IMAD.WIDE R4, R2, R3, c[0x0][0x178] ;  /* 0x00005e0002047625 */ /* 0x000fc800078e0203 */
[----:B------:R-:W-:Y:S01]  /*2140*/  IMAD.WIDE R2, R2, R3, c[0x0][0x180] ;  /* 0x0000600002027625 */ /* 0x000fe200078e0203 */
[----:B------:R-:W-:Y:S04]  /*2150*/  STG.E.128 [R4.64], R16 ;  /* 0x0000001004007986 */ /* 0x000fe8000c101d04 */
[----:B------:R-:W-:Y:S01]  /*2160*/  STG.E.128 [R2.64], R24 ;  /* 0x0000001802007986 */ /* 0x000fe2000c101d04 */
[----:B------:R-:W-:Y:S05]  /*2170*/  EXIT ;  /* 0x000000000000794d */ /* 0x000fea0003800000 */
.L_x_0:
[----:B------:R-:W-:-:S00]  /*2180*/  BRA `(.L_x_0) ;  /* 0xfffffff000007947 */ /* 0x000fc0000383ffff */
[----:B------:R-:W-:-:S00]  /*2190*/  NOP ;  /* 0x0000000000007918 */ /* 0x000fc00000000000 */
        /* <DEDUP_REMOVED lines=14> */
.L_x_1:
